	.target	sm_100a

	.elftype	@"ET_EXEC"


//--------------------- .note.nv.tkinfo           --------------------------
	.section	.note.nv.tkinfo,"",@"SHT_NOTE"
	.sectionflags	@"SHF_NOTE_NV_TKINFO"
	.tkinfo
        /*0018*/ 	.word	0x00000002
        /*0030*/ 	.string	""
        /*0030*/ 	.string	"ptxas"
        /*0030*/ 	.string	"Cuda compilation tools, release 13.0, V13.0.88"
        /*0030*/ 	.string	"Build cuda_13.0.r13.0/compiler.36424714_0"
        /*0030*/ 	.string	"-arch sm_100a -m 64 "



//--------------------- .note.nv.cuinfo           --------------------------
	.section	.note.nv.cuinfo,"",@"SHT_NOTE"
	.sectionflags	@"SHF_NOTE_NV_CUINFO"
        /*0018*/ 	.short	0x0002
        /*001a*/ 	.short	0x0064
        /*001c*/ 	.short	0x0082
	.zero		2


//--------------------- .nv.info                  --------------------------
	.section	.nv.info,"",@"SHT_CUDA_INFO"
	.align	4


	//----- nvinfo : EIATTR_REGCOUNT
	.align		4
        /*0000*/ 	.byte	0x04, 0x2f
        /*0002*/ 	.short	(.L_19 - .L_18)
	.align		4
.L_18:
        /*0004*/ 	.word	index@(_ZN7cutlass13device_kernelINS_4gemm6kernel13GemmUniversalIN4cute5tupleIJiiiiEEENS1_10collective13CollectiveMmaINS1_35MainloopSm100TmaUmmaWarpSpecializedILi4ELi2ELi4ENS5_IJNS4_1CILi1EEENSA_ILi4EEESB_EEEEENS5_IJNSA_ILi64EEENSA_ILi256EEENSA_ILi32EEEEEEfNS5_IJlSB_lEEEfSJ_NS4_8TiledMMAINS4_8MMA_AtomIJNS4_17SM100_MMA_TF32_SSINS_10tfloat32_tESN_fLi64ELi256ELNS4_4UMMA5MajorE0ELSP_0ELNSO_7ScaleInE0ELSQ_0EEEEEENS4_6LayoutINS5_IJSB_SB_SB_EEENS5_IJNSA_ILi0EEESV_SV_EEEEENS5_IJNS4_10UnderscoreESY_SY_EEEEENS4_23SM90_TMA_LOAD_MULTICASTENS4_14ComposedLayoutINS4_7SwizzleILi3ELi4ELi3EEENS4_18smem_ptr_flag_bitsILi32EEENST_INS5_IJNSA_ILi8EEESH_EEENS5_IJSH_SB_EEEEEEEvNS4_8identityENS4_13SM90_TMA_LOADES1B_vS1C_EENS_8epilogue10collective18CollectiveEpilogueINS1F_23Sm100TmaWarpSpecializedILi4ELi2ELi16ELb1ELb0EEEJSI_NS5_IJNST_ISF_SB_EENST_ISH_SB_EEEEEfSJ_fSJ_NS1F_6fusion15FusionCallbacksIS1J_NS1N_17LinearCombinationIffffLNS_15FloatRoundStyleE2EEESI_S1M_JEEENS4_5SM1004TMEM4LOAD26SM100_TMEM_LOAD_16dp128b8xES1D_S1B_NS4_17SM75_U32x4_LDSM_NENS4_14SM90_TMA_STOREES1B_NS4_17SM90_U32x4_STSM_NENS4_39AutoVectorizingCopyWithAssumedAlignmentILi128EEEEEEvvEEEEvNT_6ParamsE)
        /*0008*/ 	.word	0x00000060


	//----- nvinfo : EIATTR_FRAME_SIZE
	.align		4
.L_19:
        /*000c*/ 	.byte	0x04, 0x11
        /*000e*/ 	.short	(.L_21 - .L_20)
	.align		4
.L_20:
        /*0010*/ 	.word	index@($__internal_2_$__cuda_sm10x_tcgen05_guardrail_trap_unallocated_columns_being_dealloced)
        /*0014*/ 	.word	0x00000000


	//----- nvinfo : EIATTR_FRAME_SIZE
	.align		4
.L_21:
        /*0018*/ 	.byte	0x04, 0x11
        /*001a*/ 	.short	(.L_23 - .L_22)
	.align		4
.L_22:
        /*001c*/ 	.word	index@($__internal_1_$__cuda_sm10x_tcgen05_guardrail_trap_phase_invalid_during_alloc)
        /*0020*/ 	.word	0x00000000


	//----- nvinfo : EIATTR_FRAME_SIZE
	.align		4
.L_23:
        /*0024*/ 	.byte	0x04, 0x11
        /*0026*/ 	.short	(.L_25 - .L_24)
	.align		4
.L_24:
        /*0028*/ 	.word	index@($__internal_0_$__cuda_sm10x_tcgen05_guardrail_trap_col_being_dealloced_not_returned_by_alloc)
        /*002c*/ 	.word	0x00000000


	//----- nvinfo : EIATTR_FRAME_SIZE
	.align		4
.L_25:
        /*0030*/ 	.byte	0x04, 0x11
        /*0032*/ 	.short	(.L_27 - .L_26)
	.align		4
.L_26:
        /*0034*/ 	.word	index@(_ZN7cutlass13device_kernelINS_4gemm6kernel13GemmUniversalIN4cute5tupleIJiiiiEEENS1_10collective13CollectiveMmaINS1_35MainloopSm100TmaUmmaWarpSpecializedILi4ELi2ELi4ENS5_IJNS4_1CILi1EEENSA_ILi4EEESB_EEEEENS5_IJNSA_ILi64EEENSA_ILi256EEENSA_ILi32EEEEEEfNS5_IJlSB_lEEEfSJ_NS4_8TiledMMAINS4_8MMA_AtomIJNS4_17SM100_MMA_TF32_SSINS_10tfloat32_tESN_fLi64ELi256ELNS4_4UMMA5MajorE0ELSP_0ELNSO_7ScaleInE0ELSQ_0EEEEEENS4_6LayoutINS5_IJSB_SB_SB_EEENS5_IJNSA_ILi0EEESV_SV_EEEEENS5_IJNS4_10UnderscoreESY_SY_EEEEENS4_23SM90_TMA_LOAD_MULTICASTENS4_14ComposedLayoutINS4_7SwizzleILi3ELi4ELi3EEENS4_18smem_ptr_flag_bitsILi32EEENST_INS5_IJNSA_ILi8EEESH_EEENS5_IJSH_SB_EEEEEEEvNS4_8identityENS4_13SM90_TMA_LOADES1B_vS1C_EENS_8epilogue10collective18CollectiveEpilogueINS1F_23Sm100TmaWarpSpecializedILi4ELi2ELi16ELb1ELb0EEEJSI_NS5_IJNST_ISF_SB_EENST_ISH_SB_EEEEEfSJ_fSJ_NS1F_6fusion15FusionCallbacksIS1J_NS1N_17LinearCombinationIffffLNS_15FloatRoundStyleE2EEESI_S1M_JEEENS4_5SM1004TMEM4LOAD26SM100_TMEM_LOAD_16dp128b8xES1D_S1B_NS4_17SM75_U32x4_LDSM_NENS4_14SM90_TMA_STOREES1B_NS4_17SM90_U32x4_STSM_NENS4_39AutoVectorizingCopyWithAssumedAlignmentILi128EEEEEEvvEEEEvNT_6ParamsE)
        /*0038*/ 	.word	0x00000000


	//----- nvinfo : EIATTR_MIN_STACK_SIZE
	.align		4
.L_27:
        /*003c*/ 	.byte	0x04, 0x12
        /*003e*/ 	.short	(.L_29 - .L_28)
	.align		4
.L_28:
        /*0040*/ 	.word	index@(_ZN7cutlass13device_kernelINS_4gemm6kernel13GemmUniversalIN4cute5tupleIJiiiiEEENS1_10collective13CollectiveMmaINS1_35MainloopSm100TmaUmmaWarpSpecializedILi4ELi2ELi4ENS5_IJNS4_1CILi1EEENSA_ILi4EEESB_EEEEENS5_IJNSA_ILi64EEENSA_ILi256EEENSA_ILi32EEEEEEfNS5_IJlSB_lEEEfSJ_NS4_8TiledMMAINS4_8MMA_AtomIJNS4_17SM100_MMA_TF32_SSINS_10tfloat32_tESN_fLi64ELi256ELNS4_4UMMA5MajorE0ELSP_0ELNSO_7ScaleInE0ELSQ_0EEEEEENS4_6LayoutINS5_IJSB_SB_SB_EEENS5_IJNSA_ILi0EEESV_SV_EEEEENS5_IJNS4_10UnderscoreESY_SY_EEEEENS4_23SM90_TMA_LOAD_MULTICASTENS4_14ComposedLayoutINS4_7SwizzleILi3ELi4ELi3EEENS4_18smem_ptr_flag_bitsILi32EEENST_INS5_IJNSA_ILi8EEESH_EEENS5_IJSH_SB_EEEEEEEvNS4_8identityENS4_13SM90_TMA_LOADES1B_vS1C_EENS_8epilogue10collective18CollectiveEpilogueINS1F_23Sm100TmaWarpSpecializedILi4ELi2ELi16ELb1ELb0EEEJSI_NS5_IJNST_ISF_SB_EENST_ISH_SB_EEEEEfSJ_fSJ_NS1F_6fusion15FusionCallbacksIS1J_NS1N_17LinearCombinationIffffLNS_15FloatRoundStyleE2EEESI_S1M_JEEENS4_5SM1004TMEM4LOAD26SM100_TMEM_LOAD_16dp128b8xES1D_S1B_NS4_17SM75_U32x4_LDSM_NENS4_14SM90_TMA_STOREES1B_NS4_17SM90_U32x4_STSM_NENS4_39AutoVectorizingCopyWithAssumedAlignmentILi128EEEEEEvvEEEEvNT_6ParamsE)
        /*0044*/ 	.word	0x00000000
.L_29:


//--------------------- .nv.compat                --------------------------
	.section	.nv.compat,"",@"SHT_CUDA_COMPAT_INFO"
	.align	4
        /*0000*/ 	.byte	0x02, 0x09, 0x01, 0x00, 0x02, 0x02, 0x02, 0x00, 0x02, 0x05, 0x05, 0x00, 0x03, 0x07, 0x01, 0x01
        /*0010*/ 	.byte	0x02, 0x03, 0x01, 0x00, 0x02, 0x06, 0x01, 0x00, 0x04, 0x0b, 0x08, 0x00, 0x09, 0x00, 0x00, 0x00
        /*0020*/ 	.byte	0x00, 0x00, 0x00, 0x00


//--------------------- .nv.info._ZN7cutlass13device_kernelINS_4gemm6kernel13GemmUniversalIN4cute5tupleIJiiiiEEENS1_10collective13CollectiveMmaINS1_35MainloopSm100TmaUmmaWarpSpecializedILi4ELi2ELi4ENS5_IJNS4_1CILi1EEENSA_ILi4EEESB_EEEEENS5_IJNSA_ILi64EEENSA_ILi256EEENSA_ILi32EEEEEEfNS5_IJlSB_lEEEfSJ_NS4_8TiledMMAINS4_8MMA_AtomIJNS4_17SM100_MMA_TF32_SSINS_10tfloat32_tESN_fLi64ELi256ELNS4_4UMMA5MajorE0ELSP_0ELNSO_7ScaleInE0ELSQ_0EEEEEENS4_6LayoutINS5_IJSB_SB_SB_EEENS5_IJNSA_ILi0EEESV_SV_EEEEENS5_IJNS4_10UnderscoreESY_SY_EEEEENS4_23SM90_TMA_LOAD_MULTICASTENS4_14ComposedLayoutINS4_7SwizzleILi3ELi4ELi3EEENS4_18smem_ptr_flag_bitsILi32EEENST_INS5_IJNSA_ILi8EEESH_EEENS5_IJSH_SB_EEEEEEEvNS4_8identityENS4_13SM90_TMA_LOADES1B_vS1C_EENS_8epilogue10collective18CollectiveEpilogueINS1F_23Sm100TmaWarpSpecializedILi4ELi2ELi16ELb1ELb0EEEJSI_NS5_IJNST_ISF_SB_EENST_ISH_SB_EEEEEfSJ_fSJ_NS1F_6fusion15FusionCallbacksIS1J_NS1N_17LinearCombinationIffffLNS_15FloatRoundStyleE2EEESI_S1M_JEEENS4_5SM1004TMEM4LOAD26SM100_TMEM_LOAD_16dp128b8xES1D_S1B_NS4_17SM75_U32x4_LDSM_NENS4_14SM90_TMA_STOREES1B_NS4_17SM90_U32x4_STSM_NENS4_39AutoVectorizingCopyWithAssumedAlignmentILi128EEEEEEvvEEEEvNT_6ParamsE --------------------------
	.section	.nv.info._ZN7cutlass13device_kernelINS_4gemm6kernel13GemmUniversalIN4cute5tupleIJiiiiEEENS1_10collective13CollectiveMmaINS1_35MainloopSm100TmaUmmaWarpSpecializedILi4ELi2ELi4ENS5_IJNS4_1CILi1EEENSA_ILi4EEESB_EEEEENS5_IJNSA_ILi64EEENSA_ILi256EEENSA_ILi32EEEEEEfNS5_IJlSB_lEEEfSJ_NS4_8TiledMMAINS4_8MMA_AtomIJNS4_17SM100_MMA_TF32_SSINS_10tfloat32_tESN_fLi64ELi256ELNS4_4UMMA5MajorE0ELSP_0ELNSO_7ScaleInE0ELSQ_0EEEEEENS4_6LayoutINS5_IJSB_SB_SB_EEENS5_IJNSA_ILi0EEESV_SV_EEEEENS5_IJNS4_10UnderscoreESY_SY_EEEEENS4_23SM90_TMA_LOAD_MULTICASTENS4_14ComposedLayoutINS4_7SwizzleILi3ELi4ELi3EEENS4_18smem_ptr_flag_bitsILi32EEENST_INS5_IJNSA_ILi8EEESH_EEENS5_IJSH_SB_EEEEEEEvNS4_8identityENS4_13SM90_TMA_LOADES1B_vS1C_EENS_8epilogue10collective18CollectiveEpilogueINS1F_23Sm100TmaWarpSpecializedILi4ELi2ELi16ELb1ELb0EEEJSI_NS5_IJNST_ISF_SB_EENST_ISH_SB_EEEEEfSJ_fSJ_NS1F_6fusion15FusionCallbacksIS1J_NS1N_17LinearCombinationIffffLNS_15FloatRoundStyleE2EEESI_S1M_JEEENS4_5SM1004TMEM4LOAD26SM100_TMEM_LOAD_16dp128b8xES1D_S1B_NS4_17SM75_U32x4_LDSM_NENS4_14SM90_TMA_STOREES1B_NS4_17SM90_U32x4_STSM_NENS4_39AutoVectorizingCopyWithAssumedAlignmentILi128EEEEEEvvEEEEvNT_6ParamsE,"",@"SHT_CUDA_INFO"
	.sectionflags	@""
	.align	4


	//----- nvinfo : EIATTR_CUDA_API_VERSION
	.align		4
        /*0000*/ 	.byte	0x04, 0x37
        /*0002*/ 	.short	(.L_31 - .L_30)
.L_30:
        /*0004*/ 	.word	0x00000082


	//----- nvinfo : EIATTR_KPARAM_INFO
	.align		4
.L_31:
        /*0008*/ 	.byte	0x04, 0x17
        /*000a*/ 	.short	(.L_33 - .L_32)
.L_32:
        /*000c*/ 	.word	0x00000000
        /*0010*/ 	.short	0x0000
        /*0012*/ 	.short	0x0000
        /*0014*/ 	.byte	0x00, 0xf0, 0x01, 0x20


	//----- nvinfo : EIATTR_AT_ENTRY_FRAGMENTS
	.align		4
.L_33:
        /*0018*/ 	.byte	0x04, 0x4f
        /*001a*/ 	.short	(.L_35 - .L_34)


	//   ....[0]....
.L_34:
        /*001c*/ 	.word	0x00000006


	//----- nvinfo : EIATTR_RESERVED_SMEM_USED
	.align		4
.L_35:
        /*0020*/ 	.byte	0x01, 0x41
	.zero		2


	//----- nvinfo : EIATTR_SPARSE_MMA_MASK
	.align		4
        /*0024*/ 	.byte	0x03, 0x50
        /*0026*/ 	.short	0x0000


	//----- nvinfo : EIATTR_TCGEN05_1CTA_USED
	.align		4
        /*0028*/ 	.byte	0x01, 0x51
	.zero		2


	//----- nvinfo : EIATTR_MAXREG_COUNT
	.align		4
        /*002c*/ 	.byte	0x03, 0x1b
        /*002e*/ 	.short	0x00ff


	//----- nvinfo : EIATTR_NUM_BARRIERS
	.align		4
        /*0030*/ 	.byte	0x02, 0x4c
        /*0032*/ 	.byte	0x07
	.zero		1


	//----- nvinfo : EIATTR_EXTERNS
	.align		4
        /*0034*/ 	.byte	0x04, 0x0f
        /*0036*/ 	.short	(.L_37 - .L_36)


	//   ....[0]....
	.align		4
.L_36:
        /*0038*/ 	.word	index@(__assertfail)


	//----- nvinfo : EIATTR_MERCURY_ISA_VERSION
	.align		4
.L_37:
        /*003c*/ 	.byte	0x03, 0x5f
        /*003e*/ 	.short	0x0101


	//----- nvinfo : EIATTR_INT_WARP_WIDE_INSTR_OFFSETS
	.align		4
        /*0040*/ 	.byte	0x04, 0x31
        /*0042*/ 	.short	(.L_39 - .L_38)


	//   ....[0]....
.L_38:
        /*0044*/ 	.word	0x00003db0


	//   ....[1]....
        /*0048*/ 	.word	0x00003dd0


	//   ....[2]....
        /*004c*/ 	.word	0x00003e00


	//   ....[3]....
        /*0050*/ 	.word	0x00004980


	//   ....[4]....
        /*0054*/ 	.word	0x000049f0


	//   ....[5]....
        /*0058*/ 	.word	0x00004ad0


	//   ....[6]....
        /*005c*/ 	.word	0x00004b50


	//   ....[7]....
        /*0060*/ 	.word	0x00004c30


	//   ....[8]....
        /*0064*/ 	.word	0x00004cb0


	//   ....[9]....
        /*0068*/ 	.word	0x00004da0


	//   ....[10]....
        /*006c*/ 	.word	0x00004e30


	//   ....[11]....
        /*0070*/ 	.word	0x00004f20


	//   ....[12]....
        /*0074*/ 	.word	0x00004fa0


	//   ....[13]....
        /*0078*/ 	.word	0x000050a0


	//   ....[14]....
        /*007c*/ 	.word	0x00005120


	//   ....[15]....
        /*0080*/ 	.word	0x00005220


	//   ....[16]....
        /*0084*/ 	.word	0x000052a0


	//   ....[17]....
        /*0088*/ 	.word	0x00005390


	//   ....[18]....
        /*008c*/ 	.word	0x00005420


	//----- nvinfo : EIATTR_COOP_GROUP_MASK_REGIDS
	.align		4
.L_39:
        /*0090*/ 	.byte	0x04, 0x29
        /*0092*/ 	.short	(.L_41 - .L_40)


	//   ....[0]....
.L_40:
        /*0094*/ 	.word	0xffffffff


	//   ....[1]....
        /*0098*/ 	.word	0xffffffff


	//   ....[2]....
        /*009c*/ 	.word	0xffffffff


	//   ....[3]....
        /*00a0*/ 	.word	0xffffffff


	//   ....[4]....
        /*00a4*/ 	.word	0xffffffff


	//   ....[5]....
        /*00a8*/ 	.word	0xffffffff


	//   ....[6]....
        /*00ac*/ 	.word	0xffffffff


	//   ....[7]....
        /*00b0*/ 	.word	0xffffffff


	//   ....[8]....
        /*00b4*/ 	.word	0xffffffff


	//   ....[9]....
        /*00b8*/ 	.word	0xffffffff


	//   ....[10]....
        /*00bc*/ 	.word	0xffffffff


	//   ....[11]....
        /*00c0*/ 	.word	0xffffffff


	//   ....[12]....
        /*00c4*/ 	.word	0xffffffff


	//   ....[13]....
        /*00c8*/ 	.word	0xffffffff


	//----- nvinfo : EIATTR_COOP_GROUP_INSTR_OFFSETS
	.align		4
.L_41:
        /*00cc*/ 	.byte	0x04, 0x28
        /*00ce*/ 	.short	(.L_43 - .L_42)


	//   ....[0]....
.L_42:
        /*00d0*/ 	.word	0x00000080


	//   ....[1]....
        /*00d4*/ 	.word	0x000004f0


	//   ....[2]....
        /*00d8*/ 	.word	0x000006a0


	//   ....[3]....
        /*00dc*/ 	.word	0x00000840


	//   ....[4]....
        /*00e0*/ 	.word	0x00000940


	//   ....[5]....
        /*00e4*/ 	.word	0x00000ab0


	//   ....[6]....
        /*00e8*/ 	.word	0x00000c50


	//   ....[7]....
        /*00ec*/ 	.word	0x00000e00


	//   ....[8]....
        /*00f0*/ 	.word	0x000020b0


	//   ....[9]....
        /*00f4*/ 	.word	0x00002fa0


	//   ....[10]....
        /*00f8*/ 	.word	0x000031b0


	//   ....[11]....
        /*00fc*/ 	.word	0x000031e0


	//   ....[12]....
        /*0100*/ 	.word	0x00003c90


	//   ....[13]....
        /*0104*/ 	.word	0x00003ec0


	//----- nvinfo : EIATTR_VRC_CTA_INIT_COUNT
	.align		4
.L_43:
        /*0108*/ 	.byte	0x02, 0x4a
        /*010a*/ 	.byte	0x80
	.zero		1


	//----- nvinfo : EIATTR_SYSCALL_OFFSETS
	.align		4
        /*010c*/ 	.byte	0x04, 0x46
        /*010e*/ 	.short	(.L_45 - .L_44)


	//   ....[0]....
.L_44:
        /*0110*/ 	.word	0x000060f0


	//   ....[1]....
        /*0114*/ 	.word	0x000061e0


	//   ....[2]....
        /*0118*/ 	.word	0x00006a70


	//   ....[3]....
        /*011c*/ 	.word	0x00007230


	//   ....[4]....
        /*0120*/ 	.word	0x00007990


	//   ....[5]....
        /*0124*/ 	.word	0x00008130


	//   ....[6]....
        /*0128*/ 	.word	0x000088d0


	//   ....[7]....
        /*012c*/ 	.word	0x000090a0


	//   ....[8]....
        /*0130*/ 	.word	0x00009840


	//   ....[9]....
        /*0134*/ 	.word	0x00009f90


	//----- nvinfo : EIATTR_MBARRIER_INSTR_OFFSETS
	.align		4
.L_45:
        /*0138*/ 	.byte	0x04, 0x39
        /*013a*/ 	.short	(.L_47 - .L_46)


	//   ....[0]....
.L_46:
        /*013c*/ 	.word	0x00000610
        /*0140*/ 	.word	0x000000ff
        /*0144*/ 	.word	0x00000000
        /*0148*/ 	.short	0x0100
        /*014a*/ 	.byte	0x04
	.zero		1


	//   ....[1]....
        /*014c*/ 	.word	0x00000620
        /*0150*/ 	.word	0x000000ff
        /*0154*/ 	.word	0x00000020
        /*0158*/ 	.short	0x0100
        /*015a*/ 	.byte	0x04
	.zero		1


	//   ....[2]....
        /*015c*/ 	.word	0x00000630
        /*0160*/ 	.word	0x000000ff
        /*0164*/ 	.word	0x00000008
        /*0168*/ 	.short	0x0100
        /*016a*/ 	.byte	0x04
	.zero		1


	//   ....[3]....
        /*016c*/ 	.word	0x00000640
        /*0170*/ 	.word	0x000000ff
        /*0174*/ 	.word	0x00000028
        /*0178*/ 	.short	0x0100
        /*017a*/ 	.byte	0x04
	.zero		1


	//   ....[4]....
        /*017c*/ 	.word	0x00000650
        /*0180*/ 	.word	0x000000ff
        /*0184*/ 	.word	0x00000010
        /*0188*/ 	.short	0x0100
        /*018a*/ 	.byte	0x04
	.zero		1


	//   ....[5]....
        /*018c*/ 	.word	0x00000660
        /*0190*/ 	.word	0x000000ff
        /*0194*/ 	.word	0x00000030
        /*0198*/ 	.short	0x0100
        /*019a*/ 	.byte	0x04
	.zero		1


	//   ....[6]....
        /*019c*/ 	.word	0x00000670
        /*01a0*/ 	.word	0x000000ff
        /*01a4*/ 	.word	0x00000018
        /*01a8*/ 	.short	0x0100
        /*01aa*/ 	.byte	0x04
	.zero		1


	//   ....[7]....
        /*01ac*/ 	.word	0x00000680
        /*01b0*/ 	.word	0x000000ff
        /*01b4*/ 	.word	0x00000038
        /*01b8*/ 	.short	0x0100
        /*01ba*/ 	.byte	0x04
	.zero		1


	//   ....[8]....
        /*01bc*/ 	.word	0x000007b0
        /*01c0*/ 	.word	0x000000ff
        /*01c4*/ 	.word	0x00000040
        /*01c8*/ 	.short	0x0100
        /*01ca*/ 	.byte	0x04
	.zero		1


	//   ....[9]....
        /*01cc*/ 	.word	0x000007c0
        /*01d0*/ 	.word	0x000000ff
        /*01d4*/ 	.word	0x00000060
        /*01d8*/ 	.short	0x0100
        /*01da*/ 	.byte	0x04
	.zero		1


	//   ....[10]....
        /*01dc*/ 	.word	0x000007d0
        /*01e0*/ 	.word	0x000000ff
        /*01e4*/ 	.word	0x00000048
        /*01e8*/ 	.short	0x0100
        /*01ea*/ 	.byte	0x04
	.zero		1


	//   ....[11]....
        /*01ec*/ 	.word	0x000007e0
        /*01f0*/ 	.word	0x000000ff
        /*01f4*/ 	.word	0x00000068
        /*01f8*/ 	.short	0x0100
        /*01fa*/ 	.byte	0x04
	.zero		1


	//   ....[12]....
        /*01fc*/ 	.word	0x000007f0
        /*0200*/ 	.word	0x000000ff
        /*0204*/ 	.word	0x00000050
        /*0208*/ 	.short	0x0100
        /*020a*/ 	.byte	0x04
	.zero		1


	//   ....[13]....
        /*020c*/ 	.word	0x00000800
        /*0210*/ 	.word	0x000000ff
        /*0214*/ 	.word	0x00000070
        /*0218*/ 	.short	0x0100
        /*021a*/ 	.byte	0x04
	.zero		1


	//   ....[14]....
        /*021c*/ 	.word	0x00000810
        /*0220*/ 	.word	0x000000ff
        /*0224*/ 	.word	0x00000058
        /*0228*/ 	.short	0x0100
        /*022a*/ 	.byte	0x04
	.zero		1


	//   ....[15]....
        /*022c*/ 	.word	0x00000820
        /*0230*/ 	.word	0x000000ff
        /*0234*/ 	.word	0x00000078
        /*0238*/ 	.short	0x0100
        /*023a*/ 	.byte	0x04
	.zero		1


	//   ....[16]....
        /*023c*/ 	.word	0x00000910
        /*0240*/ 	.word	0x000000ff
        /*0244*/ 	.word	0x00000080
        /*0248*/ 	.short	0x0100
        /*024a*/ 	.byte	0x06
	.zero		1


	//   ....[17]....
        /*024c*/ 	.word	0x00000920
        /*0250*/ 	.word	0x000000ff
        /*0254*/ 	.word	0x00000088
        /*0258*/ 	.short	0x0100
        /*025a*/ 	.byte	0x06
	.zero		1


	//   ....[18]....
        /*025c*/ 	.word	0x00000a60
        /*0260*/ 	.word	0x000000ff
        /*0264*/ 	.word	0x00000090
        /*0268*/ 	.short	0x0100
        /*026a*/ 	.byte	0x06
	.zero		1


	//   ....[19]....
        /*026c*/ 	.word	0x00000a70
        /*0270*/ 	.word	0x000000ff
        /*0274*/ 	.word	0x000000a0
        /*0278*/ 	.short	0x0100
        /*027a*/ 	.byte	0x06
	.zero		1


	//   ....[20]....
        /*027c*/ 	.word	0x00000a80
        /*0280*/ 	.word	0x000000ff
        /*0284*/ 	.word	0x00000098
        /*0288*/ 	.short	0x0100
        /*028a*/ 	.byte	0x06
	.zero		1


	//   ....[21]....
        /*028c*/ 	.word	0x00000a90
        /*0290*/ 	.word	0x000000ff
        /*0294*/ 	.word	0x000000a8
        /*0298*/ 	.short	0x0100
        /*029a*/ 	.byte	0x06
	.zero		1


	//   ....[22]....
        /*029c*/ 	.word	0x00000bc0
        /*02a0*/ 	.word	0x000000ff
        /*02a4*/ 	.word	0x000000b0
        /*02a8*/ 	.short	0x0100
        /*02aa*/ 	.byte	0x04
	.zero		1


	//   ....[23]....
        /*02ac*/ 	.word	0x00000bd0
        /*02b0*/ 	.word	0x000000ff
        /*02b4*/ 	.word	0x000000d0
        /*02b8*/ 	.short	0x0100
        /*02ba*/ 	.byte	0x04
	.zero		1


	//   ....[24]....
        /*02bc*/ 	.word	0x00000be0
        /*02c0*/ 	.word	0x000000ff
        /*02c4*/ 	.word	0x000000b8
        /*02c8*/ 	.short	0x0100
        /*02ca*/ 	.byte	0x04
	.zero		1


	//   ....[25]....
        /*02cc*/ 	.word	0x00000bf0
        /*02d0*/ 	.word	0x000000ff
        /*02d4*/ 	.word	0x000000d8
        /*02d8*/ 	.short	0x0100
        /*02da*/ 	.byte	0x04
	.zero		1


	//   ....[26]....
        /*02dc*/ 	.word	0x00000c00
        /*02e0*/ 	.word	0x000000ff
        /*02e4*/ 	.word	0x000000c0
        /*02e8*/ 	.short	0x0100
        /*02ea*/ 	.byte	0x04
	.zero		1


	//   ....[27]....
        /*02ec*/ 	.word	0x00000c10
        /*02f0*/ 	.word	0x000000ff
        /*02f4*/ 	.word	0x000000e0
        /*02f8*/ 	.short	0x0100
        /*02fa*/ 	.byte	0x04
	.zero		1


	//   ....[28]....
        /*02fc*/ 	.word	0x00000c20
        /*0300*/ 	.word	0x000000ff
        /*0304*/ 	.word	0x000000c8
        /*0308*/ 	.short	0x0100
        /*030a*/ 	.byte	0x04
	.zero		1


	//   ....[29]....
        /*030c*/ 	.word	0x00000c30
        /*0310*/ 	.word	0x000000ff
        /*0314*/ 	.word	0x000000e8
        /*0318*/ 	.short	0x0100
        /*031a*/ 	.byte	0x04
	.zero		1


	//   ....[30]....
        /*031c*/ 	.word	0x00000d20
        /*0320*/ 	.word	0x000000ff
        /*0324*/ 	.word	0x000000f0
        /*0328*/ 	.short	0x0100
        /*032a*/ 	.byte	0x04
	.zero		1


	//   ....[31]....
        /*032c*/ 	.word	0x00000d30
        /*0330*/ 	.word	0x000000ff
        /*0334*/ 	.word	0x00000100
        /*0338*/ 	.short	0x0100
        /*033a*/ 	.byte	0x04
	.zero		1


	//   ....[32]....
        /*033c*/ 	.word	0x00000d40
        /*0340*/ 	.word	0x000000ff
        /*0344*/ 	.word	0x000000f8
        /*0348*/ 	.short	0x0100
        /*034a*/ 	.byte	0x04
	.zero		1


	//   ....[33]....
        /*034c*/ 	.word	0x00000d50
        /*0350*/ 	.word	0x000000ff
        /*0354*/ 	.word	0x00000108
        /*0358*/ 	.short	0x0100
        /*035a*/ 	.byte	0x04
	.zero		1


	//   ....[34]....
        /*035c*/ 	.word	0x00001950
        /*0360*/ 	.word	0x00000000
        /*0364*/ 	.word	0x00000100
        /*0368*/ 	.short	0x010a
        /*036a*/ 	.byte	0xff
	.zero		1


	//   ....[35]....
        /*036c*/ 	.word	0x00001970
        /*0370*/ 	.word	0x00000000
        /*0374*/ 	.word	0x000000f0
        /*0378*/ 	.short	0x0101
        /*037a*/ 	.byte	0xff
	.zero		1


	//   ....[36]....
        /*037c*/ 	.word	0x00001a30
        /*0380*/ 	.word	0x000000ff
        /*0384*/ 	.word	0x00000020
        /*0388*/ 	.short	0x010a
        /*038a*/ 	.byte	0x04
	.zero		1


	//   ....[37]....
        /*038c*/ 	.word	0x00001ab0
        /*0390*/ 	.word	0x000000ff
        /*0394*/ 	.word	0x00000020
        /*0398*/ 	.short	0x010a
        /*039a*/ 	.byte	0x21
	.zero		1


	//   ....[38]....
        /*039c*/ 	.word	0x00001c40
        /*03a0*/ 	.word	0x000000ff
        /*03a4*/ 	.word	0x00000020
        /*03a8*/ 	.short	0x010a
        /*03aa*/ 	.byte	0x08
	.zero		1


	//   ....[39]....
        /*03ac*/ 	.word	0x00001d70
        /*03b0*/ 	.word	0x000000ff
        /*03b4*/ 	.word	0x00000088
        /*03b8*/ 	.short	0x0101
        /*03ba*/ 	.byte	0x07
	.zero		1


	//   ....[40]....
        /*03bc*/ 	.word	0x00001d90
        /*03c0*/ 	.word	0x000000ff
        /*03c4*/ 	.word	0x00000020
        /*03c8*/ 	.short	0x010a
        /*03ca*/ 	.byte	0x04
	.zero		1


	//   ....[41]....
        /*03cc*/ 	.word	0x00001e10
        /*03d0*/ 	.word	0x000000ff
        /*03d4*/ 	.word	0x00000020
        /*03d8*/ 	.short	0x010a
        /*03da*/ 	.byte	0x11
	.zero		1


	//   ....[42]....
        /*03dc*/ 	.word	0x00001fa0
        /*03e0*/ 	.word	0x000000ff
        /*03e4*/ 	.word	0x00000020
        /*03e8*/ 	.short	0x010a
        /*03ea*/ 	.byte	0x06
	.zero		1


	//   ....[43]....
        /*03ec*/ 	.word	0x000020e0
        /*03f0*/ 	.word	0x00000003
        /*03f4*/ 	.word	0x00000090
        /*03f8*/ 	.short	0x010a
        /*03fa*/ 	.byte	0xff
	.zero		1


	//   ....[44]....
        /*03fc*/ 	.word	0x00002230
        /*0400*/ 	.word	0x00000000
        /*0404*/ 	.word	0x00000000
        /*0408*/ 	.short	0x0101
        /*040a*/ 	.byte	0xff
	.zero		1


	//   ....[45]....
        /*040c*/ 	.word	0x000027f0
        /*0410*/ 	.word	0x000000ff
        /*0414*/ 	.word	0x00000000
        /*0418*/ 	.short	0x010a
        /*041a*/ 	.byte	0x04
	.zero		1


	//   ....[46]....
        /*041c*/ 	.word	0x00002880
        /*0420*/ 	.word	0x000000ff
        /*0424*/ 	.word	0x00000000
        /*0428*/ 	.short	0x010a
        /*042a*/ 	.byte	0x05
	.zero		1


	//   ....[47]....
        /*042c*/ 	.word	0x00002910
        /*0430*/ 	.word	0x000000ff
        /*0434*/ 	.word	0x00000000
        /*0438*/ 	.short	0x010a
        /*043a*/ 	.byte	0x05
	.zero		1


	//   ....[48]....
        /*043c*/ 	.word	0x000029b0
        /*0440*/ 	.word	0x00000000
        /*0444*/ 	.word	0x00000000
        /*0448*/ 	.short	0x010a
        /*044a*/ 	.byte	0xff
	.zero		1


	//   ....[49]....
        /*044c*/ 	.word	0x00002af0
        /*0450*/ 	.word	0x00000002
        /*0454*/ 	.word	0x000000f0
        /*0458*/ 	.short	0x010a
        /*045a*/ 	.byte	0xff
	.zero		1


	//   ....[50]....
        /*045c*/ 	.word	0x00002b50
        /*0460*/ 	.word	0x00000004
        /*0464*/ 	.word	0x00000000
        /*0468*/ 	.short	0x0101
        /*046a*/ 	.byte	0xff
	.zero		1


	//   ....[51]....
        /*046c*/ 	.word	0x00002b70
        /*0470*/ 	.word	0x000000ff
        /*0474*/ 	.word	0x000000a0
        /*0478*/ 	.short	0x010a
        /*047a*/ 	.byte	0x04
	.zero		1


	//   ....[52]....
        /*047c*/ 	.word	0x00002c90
        /*0480*/ 	.word	0x00000002
        /*0484*/ 	.word	0x00000090
        /*0488*/ 	.short	0x010a
        /*048a*/ 	.byte	0xff
	.zero		1


	//   ....[53]....
        /*048c*/ 	.word	0x00002da0
        /*0490*/ 	.word	0x00000002
        /*0494*/ 	.word	0x00000000
        /*0498*/ 	.short	0x0101
        /*049a*/ 	.byte	0xff
	.zero		1


	//   ....[54]....
        /*049c*/ 	.word	0x00002e30
        /*04a0*/ 	.word	0x000000ff
        /*04a4*/ 	.word	0x000000a0
        /*04a8*/ 	.short	0x0106
        /*04aa*/ 	.byte	0x04
	.zero		1


	//   ....[55]....
        /*04ac*/ 	.word	0x00002e50
        /*04b0*/ 	.word	0x000000ff
        /*04b4*/ 	.word	0x000000a0
        /*04b8*/ 	.short	0x010a
        /*04ba*/ 	.byte	0x04
	.zero		1


	//   ....[56]....
        /*04bc*/ 	.word	0x00002ee0
        /*04c0*/ 	.word	0x000000ff
        /*04c4*/ 	.word	0x000000a0
        /*04c8*/ 	.short	0x0106
        /*04ca*/ 	.byte	0x07
	.zero		1


	//   ....[57]....
        /*04cc*/ 	.word	0x00002f20
        /*04d0*/ 	.word	0x00000000
        /*04d4*/ 	.word	0x000000a0
        /*04d8*/ 	.short	0x010a
        /*04da*/ 	.byte	0xff
	.zero		1


	//   ....[58]....
        /*04dc*/ 	.word	0x00003480
        /*04e0*/ 	.word	0x00000000
        /*04e4*/ 	.word	0x00000090
        /*04e8*/ 	.short	0x010a
        /*04ea*/ 	.byte	0xff
	.zero		1


	//   ....[59]....
        /*04ec*/ 	.word	0x00003580
        /*04f0*/ 	.word	0x00000003
        /*04f4*/ 	.word	0x00000000
        /*04f8*/ 	.short	0x0101
        /*04fa*/ 	.byte	0xff
	.zero		1


	//   ....[60]....
        /*04fc*/ 	.word	0x00003590
        /*0500*/ 	.word	0x000000ff
        /*0504*/ 	.word	0x00000000
        /*0508*/ 	.short	0x010a
        /*050a*/ 	.byte	0x04
	.zero		1


	//   ....[61]....
        /*050c*/ 	.word	0x00003610
        /*0510*/ 	.word	0x000000ff
        /*0514*/ 	.word	0x000000d0
        /*0518*/ 	.short	0x010a
        /*051a*/ 	.byte	0x1f
	.zero		1


	//   ....[62]....
        /*051c*/ 	.word	0x000036f0
        /*0520*/ 	.word	0x000000ff
        /*0524*/ 	.word	0x00000000
        /*0528*/ 	.short	0x010a
        /*052a*/ 	.byte	0x05
	.zero		1


	//   ....[63]....
        /*052c*/ 	.word	0x00003830
        /*0530*/ 	.word	0x000000ff
        /*0534*/ 	.word	0x00000000
        /*0538*/ 	.short	0x010a
        /*053a*/ 	.byte	0x04
	.zero		1


	//   ....[64]....
        /*053c*/ 	.word	0x00003ac0
        /*0540*/ 	.word	0x000000ff
        /*0544*/ 	.word	0x00000000
        /*0548*/ 	.short	0x010a
        /*054a*/ 	.byte	0x04
	.zero		1


	//   ....[65]....
        /*054c*/ 	.word	0x00003b50
        /*0550*/ 	.word	0x000000ff
        /*0554*/ 	.word	0x00000000
        /*0558*/ 	.short	0x010a
        /*055a*/ 	.byte	0x05
	.zero		1


	//   ....[66]....
        /*055c*/ 	.word	0x00003be0
        /*0560*/ 	.word	0x000000ff
        /*0564*/ 	.word	0x00000000
        /*0568*/ 	.short	0x010a
        /*056a*/ 	.byte	0x05
	.zero		1


	//   ....[67]....
        /*056c*/ 	.word	0x00003c70
        /*0570*/ 	.word	0x000000ff
        /*0574*/ 	.word	0x00000000
        /*0578*/ 	.short	0x010a
        /*057a*/ 	.byte	0x04
	.zero		1


	//   ....[68]....
        /*057c*/ 	.word	0x00004170
        /*0580*/ 	.word	0x0000000c
        /*0584*/ 	.word	0x00000090
        /*0588*/ 	.short	0x010a
        /*058a*/ 	.byte	0xff
	.zero		1


	//   ....[69]....
        /*058c*/ 	.word	0x000042e0
        /*0590*/ 	.word	0x00000000
        /*0594*/ 	.word	0x00000000
        /*0598*/ 	.short	0x0101
        /*059a*/ 	.byte	0xff
	.zero		1


	//   ....[70]....
        /*059c*/ 	.word	0x00004780
        /*05a0*/ 	.word	0x000000ff
        /*05a4*/ 	.word	0x00000088
        /*05a8*/ 	.short	0x010a
        /*05aa*/ 	.byte	0x15
	.zero		1


	//   ....[71]....
        /*05ac*/ 	.word	0x00004900
        /*05b0*/ 	.word	0x000000ff
        /*05b4*/ 	.word	0x00000060
        /*05b8*/ 	.short	0x010a
        /*05ba*/ 	.byte	0x15
	.zero		1


	//   ....[72]....
        /*05bc*/ 	.word	0x00004a70
        /*05c0*/ 	.word	0x000000ff
        /*05c4*/ 	.word	0x00000040
        /*05c8*/ 	.short	0x010b
        /*05ca*/ 	.byte	0x15
	.zero		1


	//   ....[73]....
        /*05cc*/ 	.word	0x00004a80
        /*05d0*/ 	.word	0x000000ff
        /*05d4*/ 	.word	0x00000000
        /*05d8*/ 	.short	0x0101
        /*05da*/ 	.byte	0x25
	.zero		1


	//   ....[74]....
        /*05dc*/ 	.word	0x00004aa0
        /*05e0*/ 	.word	0x000000ff
        /*05e4*/ 	.word	0x00000068
        /*05e8*/ 	.short	0x010a
        /*05ea*/ 	.byte	0x15
	.zero		1


	//   ....[75]....
        /*05ec*/ 	.word	0x00004bd0
        /*05f0*/ 	.word	0x000000ff
        /*05f4*/ 	.word	0x00000048
        /*05f8*/ 	.short	0x010b
        /*05fa*/ 	.byte	0x15
	.zero		1


	//   ....[76]....
        /*05fc*/ 	.word	0x00004be0
        /*0600*/ 	.word	0x000000ff
        /*0604*/ 	.word	0x00000000
        /*0608*/ 	.short	0x0101
        /*060a*/ 	.byte	0x1f
	.zero		1


	//   ....[77]....
        /*060c*/ 	.word	0x00004c00
        /*0610*/ 	.word	0x000000ff
        /*0614*/ 	.word	0x00000070
        /*0618*/ 	.short	0x010a
        /*061a*/ 	.byte	0x15
	.zero		1


	//   ....[78]....
        /*061c*/ 	.word	0x00004d40
        /*0620*/ 	.word	0x000000ff
        /*0624*/ 	.word	0x00000050
        /*0628*/ 	.short	0x010b
        /*062a*/ 	.byte	0x15
	.zero		1


	//   ....[79]....
        /*062c*/ 	.word	0x00004d50
        /*0630*/ 	.word	0x000000ff
        /*0634*/ 	.word	0x00000000
        /*0638*/ 	.short	0x0101
        /*063a*/ 	.byte	0x1e
	.zero		1


	//   ....[80]....
        /*063c*/ 	.word	0x00004d70
        /*0640*/ 	.word	0x000000ff
        /*0644*/ 	.word	0x00000078
        /*0648*/ 	.short	0x010a
        /*064a*/ 	.byte	0x15
	.zero		1


	//   ....[81]....
        /*064c*/ 	.word	0x00004ed0
        /*0650*/ 	.word	0x000000ff
        /*0654*/ 	.word	0x00000058
        /*0658*/ 	.short	0x010b
        /*065a*/ 	.byte	0x15
	.zero		1


	//   ....[82]....
        /*065c*/ 	.word	0x00004ee0
        /*0660*/ 	.word	0x000000ff
        /*0664*/ 	.word	0x00000000
        /*0668*/ 	.short	0x0101
        /*066a*/ 	.byte	0x1d
	.zero		1


	//   ....[83]....
        /*066c*/ 	.word	0x00004ef0
        /*0670*/ 	.word	0x000000ff
        /*0674*/ 	.word	0x00000060
        /*0678*/ 	.short	0x010a
        /*067a*/ 	.byte	0x15
	.zero		1


	//   ....[84]....
        /*067c*/ 	.word	0x00005050
        /*0680*/ 	.word	0x000000ff
        /*0684*/ 	.word	0x00000040
        /*0688*/ 	.short	0x010b
        /*068a*/ 	.byte	0x15
	.zero		1


	//   ....[85]....
        /*068c*/ 	.word	0x00005060
        /*0690*/ 	.word	0x000000ff
        /*0694*/ 	.word	0x00000000
        /*0698*/ 	.short	0x0101
        /*069a*/ 	.byte	0x25
	.zero		1


	//   ....[86]....
        /*069c*/ 	.word	0x00005070
        /*06a0*/ 	.word	0x000000ff
        /*06a4*/ 	.word	0x00000068
        /*06a8*/ 	.short	0x010a
        /*06aa*/ 	.byte	0x15
	.zero		1


	//   ....[87]....
        /*06ac*/ 	.word	0x000051d0
        /*06b0*/ 	.word	0x000000ff
        /*06b4*/ 	.word	0x00000048
        /*06b8*/ 	.short	0x010b
        /*06ba*/ 	.byte	0x15
	.zero		1


	//   ....[88]....
        /*06bc*/ 	.word	0x000051e0
        /*06c0*/ 	.word	0x000000ff
        /*06c4*/ 	.word	0x00000000
        /*06c8*/ 	.short	0x0101
        /*06ca*/ 	.byte	0x1f
	.zero		1


	//   ....[89]....
        /*06cc*/ 	.word	0x000051f0
        /*06d0*/ 	.word	0x000000ff
        /*06d4*/ 	.word	0x00000070
        /*06d8*/ 	.short	0x010a
        /*06da*/ 	.byte	0x15
	.zero		1


	//   ....[90]....
        /*06dc*/ 	.word	0x00005340
        /*06e0*/ 	.word	0x000000ff
        /*06e4*/ 	.word	0x00000050
        /*06e8*/ 	.short	0x010b
        /*06ea*/ 	.byte	0x15
	.zero		1


	//   ....[91]....
        /*06ec*/ 	.word	0x00005350
        /*06f0*/ 	.word	0x000000ff
        /*06f4*/ 	.word	0x00000000
        /*06f8*/ 	.short	0x0101
        /*06fa*/ 	.byte	0x1e
	.zero		1


	//   ....[92]....
        /*06fc*/ 	.word	0x00005360
        /*0700*/ 	.word	0x000000ff
        /*0704*/ 	.word	0x00000078
        /*0708*/ 	.short	0x010a
        /*070a*/ 	.byte	0x15
	.zero		1


	//   ....[93]....
        /*070c*/ 	.word	0x00005550
        /*0710*/ 	.word	0x000000ff
        /*0714*/ 	.word	0x00000058
        /*0718*/ 	.short	0x010b
        /*071a*/ 	.byte	0x15
	.zero		1


	//   ....[94]....
        /*071c*/ 	.word	0x00005560
        /*0720*/ 	.word	0x000000ff
        /*0724*/ 	.word	0x00000000
        /*0728*/ 	.short	0x0101
        /*072a*/ 	.byte	0x1d
	.zero		1


	//   ....[95]....
        /*072c*/ 	.word	0x00005580
        /*0730*/ 	.word	0x000000ff
        /*0734*/ 	.word	0x00000060
        /*0738*/ 	.short	0x010a
        /*073a*/ 	.byte	0x15
	.zero		1


	//   ....[96]....
        /*073c*/ 	.word	0x000055a0
        /*0740*/ 	.word	0x000000ff
        /*0744*/ 	.word	0x00000068
        /*0748*/ 	.short	0x010a
        /*074a*/ 	.byte	0x15
	.zero		1


	//   ....[97]....
        /*074c*/ 	.word	0x000055c0
        /*0750*/ 	.word	0x000000ff
        /*0754*/ 	.word	0x00000070
        /*0758*/ 	.short	0x010a
        /*075a*/ 	.byte	0x15
	.zero		1


	//   ....[98]....
        /*075c*/ 	.word	0x00005610
        /*0760*/ 	.word	0x00000002
        /*0764*/ 	.word	0x00000078
        /*0768*/ 	.short	0x010a
        /*076a*/ 	.byte	0xff
	.zero		1


	//   ....[99]....
        /*076c*/ 	.word	0x00005980
        /*0770*/ 	.word	0x00000003
        /*0774*/ 	.word	0x00000090
        /*0778*/ 	.short	0x010a
        /*077a*/ 	.byte	0xff
	.zero		1


	//   ....[100]....
        /*077c*/ 	.word	0x00005b00
        /*0780*/ 	.word	0x00000000
        /*0784*/ 	.word	0x00000000
        /*0788*/ 	.short	0x0101
        /*078a*/ 	.byte	0xff
	.zero		1


	//   ....[101]....
        /*078c*/ 	.word	0x000066d0
        /*0790*/ 	.word	0x000000ff
        /*0794*/ 	.word	0x00000040
        /*0798*/ 	.short	0x010a
        /*079a*/ 	.byte	0x2b
	.zero		1


	//   ....[102]....
        /*079c*/ 	.word	0x00006730
        /*07a0*/ 	.word	0x00000055
        /*07a4*/ 	.word	0x000000b0
        /*07a8*/ 	.short	0x010a
        /*07aa*/ 	.byte	0xff
	.zero		1


	//   ....[103]....
        /*07ac*/ 	.word	0x00006850
        /*07b0*/ 	.word	0x000000ff
        /*07b4*/ 	.word	0x00000040
        /*07b8*/ 	.short	0x010a
        /*07ba*/ 	.byte	0x2b
	.zero		1


	//   ....[104]....
        /*07bc*/ 	.word	0x00006950
        /*07c0*/ 	.word	0x00000055
        /*07c4*/ 	.word	0x000000b0
        /*07c8*/ 	.short	0x010a
        /*07ca*/ 	.byte	0xff
	.zero		1


	//   ....[105]....
        /*07cc*/ 	.word	0x00006f50
        /*07d0*/ 	.word	0x00000000
        /*07d4*/ 	.word	0x00000000
        /*07d8*/ 	.short	0x0101
        /*07da*/ 	.byte	0xff
	.zero		1


	//   ....[106]....
        /*07dc*/ 	.word	0x00006f60
        /*07e0*/ 	.word	0x00000003
        /*07e4*/ 	.word	0x00000040
        /*07e8*/ 	.short	0x010a
        /*07ea*/ 	.byte	0xff
	.zero		1


	//   ....[107]....
        /*07ec*/ 	.word	0x00007030
        /*07f0*/ 	.word	0x00000003
        /*07f4*/ 	.word	0x00000040
        /*07f8*/ 	.short	0x010a
        /*07fa*/ 	.byte	0xff
	.zero		1


	//   ....[108]....
        /*07fc*/ 	.word	0x000076b0
        /*0800*/ 	.word	0x00000015
        /*0804*/ 	.word	0x00000000
        /*0808*/ 	.short	0x0101
        /*080a*/ 	.byte	0xff
	.zero		1


	//   ....[109]....
        /*080c*/ 	.word	0x000076d0
        /*0810*/ 	.word	0x00000014
        /*0814*/ 	.word	0x00000040
        /*0818*/ 	.short	0x010a
        /*081a*/ 	.byte	0xff
	.zero		1


	//   ....[110]....
        /*081c*/ 	.word	0x00007790
        /*0820*/ 	.word	0x00000014
        /*0824*/ 	.word	0x00000040
        /*0828*/ 	.short	0x010a
        /*082a*/ 	.byte	0xff
	.zero		1


	//   ....[111]....
        /*082c*/ 	.word	0x00007e10
        /*0830*/ 	.word	0x00000015
        /*0834*/ 	.word	0x00000000
        /*0838*/ 	.short	0x0101
        /*083a*/ 	.byte	0xff
	.zero		1


	//   ....[112]....
        /*083c*/ 	.word	0x00007e30
        /*0840*/ 	.word	0x00000014
        /*0844*/ 	.word	0x00000040
        /*0848*/ 	.short	0x010a
        /*084a*/ 	.byte	0xff
	.zero		1


	//   ....[113]....
        /*084c*/ 	.word	0x00007ef0
        /*0850*/ 	.word	0x00000014
        /*0854*/ 	.word	0x00000040
        /*0858*/ 	.short	0x010a
        /*085a*/ 	.byte	0xff
	.zero		1


	//   ....[114]....
        /*085c*/ 	.word	0x000085a0
        /*0860*/ 	.word	0x00000015
        /*0864*/ 	.word	0x00000000
        /*0868*/ 	.short	0x0101
        /*086a*/ 	.byte	0xff
	.zero		1


	//   ....[115]....
        /*086c*/ 	.word	0x000085c0
        /*0870*/ 	.word	0x00000014
        /*0874*/ 	.word	0x00000040
        /*0878*/ 	.short	0x010a
        /*087a*/ 	.byte	0xff
	.zero		1


	//   ....[116]....
        /*087c*/ 	.word	0x00008680
        /*0880*/ 	.word	0x00000014
        /*0884*/ 	.word	0x00000040
        /*0888*/ 	.short	0x010a
        /*088a*/ 	.byte	0xff
	.zero		1


	//   ....[117]....
        /*088c*/ 	.word	0x00008d70
        /*0890*/ 	.word	0x00000015
        /*0894*/ 	.word	0x00000000
        /*0898*/ 	.short	0x0101
        /*089a*/ 	.byte	0xff
	.zero		1


	//   ....[118]....
        /*089c*/ 	.word	0x00008d90
        /*08a0*/ 	.word	0x00000014
        /*08a4*/ 	.word	0x00000040
        /*08a8*/ 	.short	0x010a
        /*08aa*/ 	.byte	0xff
	.zero		1


	//   ....[119]....
        /*08ac*/ 	.word	0x00008e50
        /*08b0*/ 	.word	0x00000014
        /*08b4*/ 	.word	0x00000040
        /*08b8*/ 	.short	0x010a
        /*08ba*/ 	.byte	0xff
	.zero		1


	//   ....[120]....
        /*08bc*/ 	.word	0x00009510
        /*08c0*/ 	.word	0x00000015
        /*08c4*/ 	.word	0x00000000
        /*08c8*/ 	.short	0x0101
        /*08ca*/ 	.byte	0xff
	.zero		1


	//   ....[121]....
        /*08cc*/ 	.word	0x00009530
        /*08d0*/ 	.word	0x00000014
        /*08d4*/ 	.word	0x00000040
        /*08d8*/ 	.short	0x010a
        /*08da*/ 	.byte	0xff
	.zero		1


	//   ....[122]....
        /*08dc*/ 	.word	0x000095f0
        /*08e0*/ 	.word	0x00000014
        /*08e4*/ 	.word	0x00000040
        /*08e8*/ 	.short	0x010a
        /*08ea*/ 	.byte	0xff
	.zero		1


	//   ....[123]....
        /*08ec*/ 	.word	0x00009cb0
        /*08f0*/ 	.word	0x00000015
        /*08f4*/ 	.word	0x00000000
        /*08f8*/ 	.short	0x0101
        /*08fa*/ 	.byte	0xff
	.zero		1


	//   ....[124]....
        /*08fc*/ 	.word	0x00009cd0
        /*0900*/ 	.word	0x00000014
        /*0904*/ 	.word	0x00000040
        /*0908*/ 	.short	0x010a
        /*090a*/ 	.byte	0xff
	.zero		1


	//   ....[125]....
        /*090c*/ 	.word	0x00009d90
        /*0910*/ 	.word	0x00000014
        /*0914*/ 	.word	0x00000040
        /*0918*/ 	.short	0x010a
        /*091a*/ 	.byte	0xff
	.zero		1


	//   ....[126]....
        /*091c*/ 	.word	0x0000a190
        /*0920*/ 	.word	0x000000ff
        /*0924*/ 	.word	0x00000000
        /*0928*/ 	.short	0x0101
        /*092a*/ 	.byte	0x04
	.zero		1


	//   ....[127]....
        /*092c*/ 	.word	0x0000a480
        /*0930*/ 	.word	0x00000003
        /*0934*/ 	.word	0x00000000
        /*0938*/ 	.short	0x0101
        /*093a*/ 	.byte	0xff
	.zero		1


	//   ....[128]....
        /*093c*/ 	.word	0x0000a740
        /*0940*/ 	.word	0x000000ff
        /*0944*/ 	.word	0x00000000
        /*0948*/ 	.short	0x0101
        /*094a*/ 	.byte	0x04
	.zero		1


	//   ....[129]....
        /*094c*/ 	.word	0x0000a760
        /*0950*/ 	.word	0x00000000
        /*0954*/ 	.word	0x00000100
        /*0958*/ 	.short	0x010a
        /*095a*/ 	.byte	0xff
	.zero		1


	//   ....[130]....
        /*095c*/ 	.word	0x0000a7c0
        /*0960*/ 	.word	0x00000000
        /*0964*/ 	.word	0x00000020
        /*0968*/ 	.short	0x010a
        /*096a*/ 	.byte	0xff
	.zero		1


	//   ....[131]....
        /*096c*/ 	.word	0x0000a820
        /*0970*/ 	.word	0x00000000
        /*0974*/ 	.word	0x00000020
        /*0978*/ 	.short	0x010a
        /*097a*/ 	.byte	0xff
	.zero		1


	//   ....[132]....
        /*097c*/ 	.word	0x0000a870
        /*0980*/ 	.word	0x00000003
        /*0984*/ 	.word	0x00000090
        /*0988*/ 	.short	0x010a
        /*098a*/ 	.byte	0xff
	.zero		1


	//   ....[133]....
        /*098c*/ 	.word	0x0000a8d0
        /*0990*/ 	.word	0x00000000
        /*0994*/ 	.word	0x00000000
        /*0998*/ 	.short	0x010a
        /*099a*/ 	.byte	0xff
	.zero		1


	//   ....[134]....
        /*099c*/ 	.word	0x0000a930
        /*09a0*/ 	.word	0x00000000
        /*09a4*/ 	.word	0x00000000
        /*09a8*/ 	.short	0x010a
        /*09aa*/ 	.byte	0xff
	.zero		1


	//   ....[135]....
        /*09ac*/ 	.word	0x0000a990
        /*09b0*/ 	.word	0x00000000
        /*09b4*/ 	.word	0x00000000
        /*09b8*/ 	.short	0x010a
        /*09ba*/ 	.byte	0xff
	.zero		1


	//   ....[136]....
        /*09bc*/ 	.word	0x0000a9e0
        /*09c0*/ 	.word	0x00000002
        /*09c4*/ 	.word	0x000000f0
        /*09c8*/ 	.short	0x010a
        /*09ca*/ 	.byte	0xff
	.zero		1


	//   ....[137]....
        /*09cc*/ 	.word	0x0000aa40
        /*09d0*/ 	.word	0x00000002
        /*09d4*/ 	.word	0x000000a0
        /*09d8*/ 	.short	0x010a
        /*09da*/ 	.byte	0xff
	.zero		1


	//   ....[138]....
        /*09dc*/ 	.word	0x0000aa90
        /*09e0*/ 	.word	0x00000002
        /*09e4*/ 	.word	0x00000090
        /*09e8*/ 	.short	0x010a
        /*09ea*/ 	.byte	0xff
	.zero		1


	//   ....[139]....
        /*09ec*/ 	.word	0x0000aaf0
        /*09f0*/ 	.word	0x00000000
        /*09f4*/ 	.word	0x000000a0
        /*09f8*/ 	.short	0x010a
        /*09fa*/ 	.byte	0xff
	.zero		1


	//   ....[140]....
        /*09fc*/ 	.word	0x0000ab40
        /*0a00*/ 	.word	0x00000000
        /*0a04*/ 	.word	0x00000090
        /*0a08*/ 	.short	0x010a
        /*0a0a*/ 	.byte	0xff
	.zero		1


	//   ....[141]....
        /*0a0c*/ 	.word	0x0000aba0
        /*0a10*/ 	.word	0x00000003
        /*0a14*/ 	.word	0x000000d0
        /*0a18*/ 	.short	0x010a
        /*0a1a*/ 	.byte	0xff
	.zero		1


	//   ....[142]....
        /*0a1c*/ 	.word	0x0000ac00
        /*0a20*/ 	.word	0x00000000
        /*0a24*/ 	.word	0x00000000
        /*0a28*/ 	.short	0x010a
        /*0a2a*/ 	.byte	0xff
	.zero		1


	//   ....[143]....
        /*0a2c*/ 	.word	0x0000ac60
        /*0a30*/ 	.word	0x00000000
        /*0a34*/ 	.word	0x00000000
        /*0a38*/ 	.short	0x010a
        /*0a3a*/ 	.byte	0xff
	.zero		1


	//   ....[144]....
        /*0a3c*/ 	.word	0x0000acc0
        /*0a40*/ 	.word	0x00000000
        /*0a44*/ 	.word	0x00000000
        /*0a48*/ 	.short	0x010a
        /*0a4a*/ 	.byte	0xff
	.zero		1


	//   ....[145]....
        /*0a4c*/ 	.word	0x0000ad20
        /*0a50*/ 	.word	0x00000000
        /*0a54*/ 	.word	0x00000000
        /*0a58*/ 	.short	0x010a
        /*0a5a*/ 	.byte	0xff
	.zero		1


	//   ....[146]....
        /*0a5c*/ 	.word	0x0000ad80
        /*0a60*/ 	.word	0x00000000
        /*0a64*/ 	.word	0x00000000
        /*0a68*/ 	.short	0x010a
        /*0a6a*/ 	.byte	0xff
	.zero		1


	//   ....[147]....
        /*0a6c*/ 	.word	0x0000add0
        /*0a70*/ 	.word	0x0000000c
        /*0a74*/ 	.word	0x00000090
        /*0a78*/ 	.short	0x010a
        /*0a7a*/ 	.byte	0xff
	.zero		1


	//   ....[148]....
        /*0a7c*/ 	.word	0x0000ae30
        /*0a80*/ 	.word	0x00000000
        /*0a84*/ 	.word	0x00000088
        /*0a88*/ 	.short	0x010a
        /*0a8a*/ 	.byte	0xff
	.zero		1


	//   ....[149]....
        /*0a8c*/ 	.word	0x0000ae90
        /*0a90*/ 	.word	0x00000009
        /*0a94*/ 	.word	0x00000060
        /*0a98*/ 	.short	0x010a
        /*0a9a*/ 	.byte	0xff
	.zero		1


	//   ....[150]....
        /*0a9c*/ 	.word	0x0000aef0
        /*0aa0*/ 	.word	0x00000009
        /*0aa4*/ 	.word	0x00000068
        /*0aa8*/ 	.short	0x010a
        /*0aaa*/ 	.byte	0xff
	.zero		1


	//   ....[151]....
        /*0aac*/ 	.word	0x0000af50
        /*0ab0*/ 	.word	0x00000009
        /*0ab4*/ 	.word	0x00000070
        /*0ab8*/ 	.short	0x010a
        /*0aba*/ 	.byte	0xff
	.zero		1


	//   ....[152]....
        /*0abc*/ 	.word	0x0000afb0
        /*0ac0*/ 	.word	0x00000009
        /*0ac4*/ 	.word	0x00000078
        /*0ac8*/ 	.short	0x010a
        /*0aca*/ 	.byte	0xff
	.zero		1


	//   ....[153]....
        /*0acc*/ 	.word	0x0000b010
        /*0ad0*/ 	.word	0x00000000
        /*0ad4*/ 	.word	0x00000060
        /*0ad8*/ 	.short	0x010a
        /*0ada*/ 	.byte	0xff
	.zero		1


	//   ....[154]....
        /*0adc*/ 	.word	0x0000b070
        /*0ae0*/ 	.word	0x00000000
        /*0ae4*/ 	.word	0x00000068
        /*0ae8*/ 	.short	0x010a
        /*0aea*/ 	.byte	0xff
	.zero		1


	//   ....[155]....
        /*0aec*/ 	.word	0x0000b0d0
        /*0af0*/ 	.word	0x00000000
        /*0af4*/ 	.word	0x00000070
        /*0af8*/ 	.short	0x010a
        /*0afa*/ 	.byte	0xff
	.zero		1


	//   ....[156]....
        /*0afc*/ 	.word	0x0000b130
        /*0b00*/ 	.word	0x00000000
        /*0b04*/ 	.word	0x00000078
        /*0b08*/ 	.short	0x010a
        /*0b0a*/ 	.byte	0xff
	.zero		1


	//   ....[157]....
        /*0b0c*/ 	.word	0x0000b190
        /*0b10*/ 	.word	0x00000003
        /*0b14*/ 	.word	0x00000060
        /*0b18*/ 	.short	0x010a
        /*0b1a*/ 	.byte	0xff
	.zero		1


	//   ....[158]....
        /*0b1c*/ 	.word	0x0000b1f0
        /*0b20*/ 	.word	0x00000003
        /*0b24*/ 	.word	0x00000068
        /*0b28*/ 	.short	0x010a
        /*0b2a*/ 	.byte	0xff
	.zero		1


	//   ....[159]....
        /*0b2c*/ 	.word	0x0000b250
        /*0b30*/ 	.word	0x00000003
        /*0b34*/ 	.word	0x00000070
        /*0b38*/ 	.short	0x010a
        /*0b3a*/ 	.byte	0xff
	.zero		1


	//   ....[160]....
        /*0b3c*/ 	.word	0x0000b2a0
        /*0b40*/ 	.word	0x00000003
        /*0b44*/ 	.word	0x00000090
        /*0b48*/ 	.short	0x010a
        /*0b4a*/ 	.byte	0xff
	.zero		1


	//   ....[161]....
        /*0b4c*/ 	.word	0x0000b300
        /*0b50*/ 	.word	0x00000000
        /*0b54*/ 	.word	0x00000040
        /*0b58*/ 	.short	0x010a
        /*0b5a*/ 	.byte	0xff
	.zero		1


	//   ....[162]....
        /*0b5c*/ 	.word	0x0000b350
        /*0b60*/ 	.word	0x00000055
        /*0b64*/ 	.word	0x000000b0
        /*0b68*/ 	.short	0x010a
        /*0b6a*/ 	.byte	0xff
	.zero		1


	//   ....[163]....
        /*0b6c*/ 	.word	0x0000b3a0
        /*0b70*/ 	.word	0x00000003
        /*0b74*/ 	.word	0x00000040
        /*0b78*/ 	.short	0x010a
        /*0b7a*/ 	.byte	0xff
	.zero		1


	//   ....[164]....
        /*0b7c*/ 	.word	0x0000b3f0
        /*0b80*/ 	.word	0x00000014
        /*0b84*/ 	.word	0x00000040
        /*0b88*/ 	.short	0x010a
        /*0b8a*/ 	.byte	0xff
	.zero		1


	//   ....[165]....
        /*0b8c*/ 	.word	0x0000b440
        /*0b90*/ 	.word	0x00000014
        /*0b94*/ 	.word	0x00000040
        /*0b98*/ 	.short	0x010a
        /*0b9a*/ 	.byte	0xff
	.zero		1


	//   ....[166]....
        /*0b9c*/ 	.word	0x0000b490
        /*0ba0*/ 	.word	0x00000014
        /*0ba4*/ 	.word	0x00000040
        /*0ba8*/ 	.short	0x010a
        /*0baa*/ 	.byte	0xff
	.zero		1


	//   ....[167]....
        /*0bac*/ 	.word	0x0000b4e0
        /*0bb0*/ 	.word	0x00000014
        /*0bb4*/ 	.word	0x00000040
        /*0bb8*/ 	.short	0x010a
        /*0bba*/ 	.byte	0xff
	.zero		1


	//   ....[168]....
        /*0bbc*/ 	.word	0x0000b530
        /*0bc0*/ 	.word	0x00000014
        /*0bc4*/ 	.word	0x00000040
        /*0bc8*/ 	.short	0x010a
        /*0bca*/ 	.byte	0xff
	.zero		1


	//   ....[169]....
        /*0bcc*/ 	.word	0x0000b580
        /*0bd0*/ 	.word	0x00000014
        /*0bd4*/ 	.word	0x00000040
        /*0bd8*/ 	.short	0x010a
        /*0bda*/ 	.byte	0xff
	.zero		1


	//----- nvinfo : EIATTR_NUM_MBARRIERS
	.align		4
.L_47:
        /*0bdc*/ 	.byte	0x03, 0x38
        /*0bde*/ 	.short	0x0022


	//----- nvinfo : EIATTR_EXIT_INSTR_OFFSETS
	.align		4
        /*0be0*/ 	.byte	0x04, 0x1c
        /*0be2*/ 	.short	(.L_49 - .L_48)


	//   ....[0]....
.L_48:
        /*0be4*/ 	.word	0x000029e0


	//   ....[1]....
        /*0be8*/ 	.word	0x00002ef0


	//   ....[2]....
        /*0bec*/ 	.word	0x00002f50


	//   ....[3]....
        /*0bf0*/ 	.word	0x00003ed0


	//   ....[4]....
        /*0bf4*/ 	.word	0x00005640


	//   ....[5]....
        /*0bf8*/ 	.word	0x00005680


	//   ....[6]....
        /*0bfc*/ 	.word	0x0000a620


	//   ....[7]....
        /*0c00*/ 	.word	0x0000a6a0


	//   ....[8]....
        /*0c04*/ 	.word	0x0000a6d0


	//   ....[9]....
        /*0c08*/ 	.word	0x0000a750


	//----- nvinfo : EIATTR_MAX_THREADS
	.align		4
.L_49:
        /*0c0c*/ 	.byte	0x04, 0x05
        /*0c0e*/ 	.short	(.L_51 - .L_50)
.L_50:
        /*0c10*/ 	.word	0x00000100
        /*0c14*/ 	.word	0x00000001
        /*0c18*/ 	.word	0x00000001


	//----- nvinfo : EIATTR_CRS_STACK_SIZE
	.align		4
.L_51:
        /*0c1c*/ 	.byte	0x04, 0x1e
        /*0c1e*/ 	.short	(.L_53 - .L_52)
.L_52:
        /*0c20*/ 	.word	0x00000000


	//----- nvinfo : EIATTR_CBANK_PARAM_SIZE
	.align		4
.L_53:
        /*0c24*/ 	.byte	0x03, 0x19
        /*0c26*/ 	.short	0x0800


	//----- nvinfo : EIATTR_PARAM_CBANK
	.align		4
        /*0c28*/ 	.byte	0x04, 0x0a
        /*0c2a*/ 	.short	(.L_55 - .L_54)
	.align		4
.L_54:
        /*0c2c*/ 	.word	index@(.nv.constant0._ZN7cutlass13device_kernelINS_4gemm6kernel13GemmUniversalIN4cute5tupleIJiiiiEEENS1_10collective13CollectiveMmaINS1_35MainloopSm100TmaUmmaWarpSpecializedILi4ELi2ELi4ENS5_IJNS4_1CILi1EEENSA_ILi4EEESB_EEEEENS5_IJNSA_ILi64EEENSA_ILi256EEENSA_ILi32EEEEEEfNS5_IJlSB_lEEEfSJ_NS4_8TiledMMAINS4_8MMA_AtomIJNS4_17SM100_MMA_TF32_SSINS_10tfloat32_tESN_fLi64ELi256ELNS4_4UMMA5MajorE0ELSP_0ELNSO_7ScaleInE0ELSQ_0EEEEEENS4_6LayoutINS5_IJSB_SB_SB_EEENS5_IJNSA_ILi0EEESV_SV_EEEEENS5_IJNS4_10UnderscoreESY_SY_EEEEENS4_23SM90_TMA_LOAD_MULTICASTENS4_14ComposedLayoutINS4_7SwizzleILi3ELi4ELi3EEENS4_18smem_ptr_flag_bitsILi32EEENST_INS5_IJNSA_ILi8EEESH_EEENS5_IJSH_SB_EEEEEEEvNS4_8identityENS4_13SM90_TMA_LOADES1B_vS1C_EENS_8epilogue10collective18CollectiveEpilogueINS1F_23Sm100TmaWarpSpecializedILi4ELi2ELi16ELb1ELb0EEEJSI_NS5_IJNST_ISF_SB_EENST_ISH_SB_EEEEEfSJ_fSJ_NS1F_6fusion15FusionCallbacksIS1J_NS1N_17LinearCombinationIffffLNS_15FloatRoundStyleE2EEESI_S1M_JEEENS4_5SM1004TMEM4LOAD26SM100_TMEM_LOAD_16dp128b8xES1D_S1B_NS4_17SM75_U32x4_LDSM_NENS4_14SM90_TMA_STOREES1B_NS4_17SM90_U32x4_STSM_NENS4_39AutoVectorizingCopyWithAssumedAlignmentILi128EEEEEEvvEEEEvNT_6ParamsE)
        /*0c30*/ 	.short	0x0380
        /*0c32*/ 	.short	0x0800


	//----- nvinfo : EIATTR_SW_WAR
	.align		4
.L_55:
        /*0c34*/ 	.byte	0x04, 0x36
        /*0c36*/ 	.short	(.L_57 - .L_56)
.L_56:
        /*0c38*/ 	.word	0x00000008
.L_57:


//--------------------- .nv.callgraph             --------------------------
	.section	.nv.callgraph,"",@"SHT_CUDA_CALLGRAPH"
	.align	4
	.sectionentsize	8
	.align		4
        /*0000*/ 	.word	0x00000000
	.align		4
        /*0004*/ 	.word	0xffffffff
	.align		4
        /*0008*/ 	.word	index@(_ZN7cutlass13device_kernelINS_4gemm6kernel13GemmUniversalIN4cute5tupleIJiiiiEEENS1_10collective13CollectiveMmaINS1_35MainloopSm100TmaUmmaWarpSpecializedILi4ELi2ELi4ENS5_IJNS4_1CILi1EEENSA_ILi4EEESB_EEEEENS5_IJNSA_ILi64EEENSA_ILi256EEENSA_ILi32EEEEEEfNS5_IJlSB_lEEEfSJ_NS4_8TiledMMAINS4_8MMA_AtomIJNS4_17SM100_MMA_TF32_SSINS_10tfloat32_tESN_fLi64ELi256ELNS4_4UMMA5MajorE0ELSP_0ELNSO_7ScaleInE0ELSQ_0EEEEEENS4_6LayoutINS5_IJSB_SB_SB_EEENS5_IJNSA_ILi0EEESV_SV_EEEEENS5_IJNS4_10UnderscoreESY_SY_EEEEENS4_23SM90_TMA_LOAD_MULTICASTENS4_14ComposedLayoutINS4_7SwizzleILi3ELi4ELi3EEENS4_18smem_ptr_flag_bitsILi32EEENST_INS5_IJNSA_ILi8EEESH_EEENS5_IJSH_SB_EEEEEEEvNS4_8identityENS4_13SM90_TMA_LOADES1B_vS1C_EENS_8epilogue10collective18CollectiveEpilogueINS1F_23Sm100TmaWarpSpecializedILi4ELi2ELi16ELb1ELb0EEEJSI_NS5_IJNST_ISF_SB_EENST_ISH_SB_EEEEEfSJ_fSJ_NS1F_6fusion15FusionCallbacksIS1J_NS1N_17LinearCombinationIffffLNS_15FloatRoundStyleE2EEESI_S1M_JEEENS4_5SM1004TMEM4LOAD26SM100_TMEM_LOAD_16dp128b8xES1D_S1B_NS4_17SM75_U32x4_LDSM_NENS4_14SM90_TMA_STOREES1B_NS4_17SM90_U32x4_STSM_NENS4_39AutoVectorizingCopyWithAssumedAlignmentILi128EEEEEEvvEEEEvNT_6ParamsE)
	.align		4
        /*000c*/ 	.word	index@(__assertfail)
	.align		4
        /*0010*/ 	.word	0x00000000
	.align		4
        /*0014*/ 	.word	0xfffffffe
	.align		4
        /*0018*/ 	.word	0x00000000
	.align		4
        /*001c*/ 	.word	0xfffffffd
	.align		4
        /*0020*/ 	.word	0x00000000
	.align		4
        /*0024*/ 	.word	0xfffffffc


//--------------------- .nv.constant4             --------------------------
	.section	.nv.constant4,"a",@progbits
	.align	8
	.align		8
.nv.constant4:
        /*0000*/ 	.dword	__assertfail
	.align		8
        /*0008*/ 	.dword	__unnamed_1
	.align		8
        /*0010*/ 	.dword	__unnamed_2
	.align		8
        /*0018*/ 	.dword	_ZN40_INTERNAL_8e6fb399_4_k_cu_dee79fbe_323204cuda3std3__45__cpo5beginE
	.align		8
        /*0020*/ 	.dword	_ZN40_INTERNAL_8e6fb399_4_k_cu_dee79fbe_323204cuda3std3__45__cpo3endE
	.align		8
        /*0028*/ 	.dword	_ZN40_INTERNAL_8e6fb399_4_k_cu_dee79fbe_323204cuda3std3__45__cpo6cbeginE
	.align		8
        /*0030*/ 	.dword	_ZN40_INTERNAL_8e6fb399_4_k_cu_dee79fbe_323204cuda3std3__45__cpo4cendE
	.align		8
        /*0038*/ 	.dword	_ZN40_INTERNAL_8e6fb399_4_k_cu_dee79fbe_323204cuda3std3__442_GLOBAL__N__8e6fb399_4_k_cu_dee79fbe_323206ignoreE
	.align		8
        /*0040*/ 	.dword	_ZN40_INTERNAL_8e6fb399_4_k_cu_dee79fbe_323204cuda3std3__419piecewise_constructE
	.align		8
        /*0048*/ 	.dword	_ZN40_INTERNAL_8e6fb399_4_k_cu_dee79fbe_323204cuda3std3__48in_placeE
	.align		8
        /*0050*/ 	.dword	_ZN40_INTERNAL_8e6fb399_4_k_cu_dee79fbe_323204cuda3std6ranges3__45__cpo4swapE
	.align		8
        /*0058*/ 	.dword	_ZN40_INTERNAL_8e6fb399_4_k_cu_dee79fbe_323204cuda3std6ranges3__45__cpo9iter_moveE
	.align		8
        /*0060*/ 	.dword	_ZN40_INTERNAL_8e6fb399_4_k_cu_dee79fbe_323204cute7productE
	.align		8
        /*0068*/ 	.dword	_ZN40_INTERNAL_8e6fb399_4_k_cu_dee79fbe_323204cute1_E
	.align		8
        /*0070*/ 	.dword	$str$25
	.align		8
        /*0078*/ 	.dword	$str$26
	.align		8
        /*0080*/ 	.dword	$str$27
	.align		8
        /*0088*/ 	.dword	$str$28


//--------------------- .text._ZN7cutlass13device_kernelINS_4gemm6kernel13GemmUniversalIN4cute5tupleIJiiiiEEENS1_10collective13CollectiveMmaINS1_35MainloopSm100TmaUmmaWarpSpecializedILi4ELi2ELi4ENS5_IJNS4_1CILi1EEENSA_ILi4EEESB_EEEEENS5_IJNSA_ILi64EEENSA_ILi256EEENSA_ILi32EEEEEEfNS5_IJlSB_lEEEfSJ_NS4_8TiledMMAINS4_8MMA_AtomIJNS4_17SM100_MMA_TF32_SSINS_10tfloat32_tESN_fLi64ELi256ELNS4_4UMMA5MajorE0ELSP_0ELNSO_7ScaleInE0ELSQ_0EEEEEENS4_6LayoutINS5_IJSB_SB_SB_EEENS5_IJNSA_ILi0EEESV_SV_EEEEENS5_IJNS4_10UnderscoreESY_SY_EEEEENS4_23SM90_TMA_LOAD_MULTICASTENS4_14ComposedLayoutINS4_7SwizzleILi3ELi4ELi3EEENS4_18smem_ptr_flag_bitsILi32EEENST_INS5_IJNSA_ILi8EEESH_EEENS5_IJSH_SB_EEEEEEEvNS4_8identityENS4_13SM90_TMA_LOADES1B_vS1C_EENS_8epilogue10collective18CollectiveEpilogueINS1F_23Sm100TmaWarpSpecializedILi4ELi2ELi16ELb1ELb0EEEJSI_NS5_IJNST_ISF_SB_EENST_ISH_SB_EEEEEfSJ_fSJ_NS1F_6fusion15FusionCallbacksIS1J_NS1N_17LinearCombinationIffffLNS_15FloatRoundStyleE2EEESI_S1M_JEEENS4_5SM1004TMEM4LOAD26SM100_TMEM_LOAD_16dp128b8xES1D_S1B_NS4_17SM75_U32x4_LDSM_NENS4_14SM90_TMA_STOREES1B_NS4_17SM90_U32x4_STSM_NENS4_39AutoVectorizingCopyWithAssumedAlignmentILi128EEEEEEvvEEEEvNT_6ParamsE --------------------------
	.section	.text._ZN7cutlass13device_kernelINS_4gemm6kernel13GemmUniversalIN4cute5tupleIJiiiiEEENS1_10collective13CollectiveMmaINS1_35MainloopSm100TmaUmmaWarpSpecializedILi4ELi2ELi4ENS5_IJNS4_1CILi1EEENSA_ILi4EEESB_EEEEENS5_IJNSA_ILi64EEENSA_ILi256EEENSA_ILi32EEEEEEfNS5_IJlSB_lEEEfSJ_NS4_8TiledMMAINS4_8MMA_AtomIJNS4_17SM100_MMA_TF32_SSINS_10tfloat32_tESN_fLi64ELi256ELNS4_4UMMA5MajorE0ELSP_0ELNSO_7ScaleInE0ELSQ_0EEEEEENS4_6LayoutINS5_IJSB_SB_SB_EEENS5_IJNSA_ILi0EEESV_SV_EEEEENS5_IJNS4_10UnderscoreESY_SY_EEEEENS4_23SM90_TMA_LOAD_MULTICASTENS4_14ComposedLayoutINS4_7SwizzleILi3ELi4ELi3EEENS4_18smem_ptr_flag_bitsILi32EEENST_INS5_IJNSA_ILi8EEESH_EEENS5_IJSH_SB_EEEEEEEvNS4_8identityENS4_13SM90_TMA_LOADES1B_vS1C_EENS_8epilogue10collective18CollectiveEpilogueINS1F_23Sm100TmaWarpSpecializedILi4ELi2ELi16ELb1ELb0EEEJSI_NS5_IJNST_ISF_SB_EENST_ISH_SB_EEEEEfSJ_fSJ_NS1F_6fusion15FusionCallbacksIS1J_NS1N_17LinearCombinationIffffLNS_15FloatRoundStyleE2EEESI_S1M_JEEENS4_5SM1004TMEM4LOAD26SM100_TMEM_LOAD_16dp128b8xES1D_S1B_NS4_17SM75_U32x4_LDSM_NENS4_14SM90_TMA_STOREES1B_NS4_17SM90_U32x4_STSM_NENS4_39AutoVectorizingCopyWithAssumedAlignmentILi128EEEEEEvvEEEEvNT_6ParamsE,"ax",@progbits
	.align	128
.text._ZN7cutlass13device_kernelINS_4gemm6kernel13GemmUniversalIN4cute5tupleIJiiiiEEENS1_10collective13CollectiveMmaINS1_35MainloopSm100TmaUmmaWarpSpecializedILi4ELi2ELi4ENS5_IJNS4_1CILi1EEENSA_ILi4EEESB_EEEEENS5_IJNSA_ILi64EEENSA_ILi256EEENSA_ILi32EEEEEEfNS5_IJlSB_lEEEfSJ_NS4_8TiledMMAINS4_8MMA_AtomIJNS4_17SM100_MMA_TF32_SSINS_10tfloat32_tESN_fLi64ELi256ELNS4_4UMMA5MajorE0ELSP_0ELNSO_7ScaleInE0ELSQ_0EEEEEENS4_6LayoutINS5_IJSB_SB_SB_EEENS5_IJNSA_ILi0EEESV_SV_EEEEENS5_IJNS4_10UnderscoreESY_SY_EEEEENS4_23SM90_TMA_LOAD_MULTICASTENS4_14ComposedLayoutINS4_7SwizzleILi3ELi4ELi3EEENS4_18smem_ptr_flag_bitsILi32EEENST_INS5_IJNSA_ILi8EEESH_EEENS5_IJSH_SB_EEEEEEEvNS4_8identityENS4_13SM90_TMA_LOADES1B_vS1C_EENS_8epilogue10collective18CollectiveEpilogueINS1F_23Sm100TmaWarpSpecializedILi4ELi2ELi16ELb1ELb0EEEJSI_NS5_IJNST_ISF_SB_EENST_ISH_SB_EEEEEfSJ_fSJ_NS1F_6fusion15FusionCallbacksIS1J_NS1N_17LinearCombinationIffffLNS_15FloatRoundStyleE2EEESI_S1M_JEEENS4_5SM1004TMEM4LOAD26SM100_TMEM_LOAD_16dp128b8xES1D_S1B_NS4_17SM75_U32x4_LDSM_NENS4_14SM90_TMA_STOREES1B_NS4_17SM90_U32x4_STSM_NENS4_39AutoVectorizingCopyWithAssumedAlignmentILi128EEEEEEvvEEEEvNT_6ParamsE:
        .type           _ZN7cutlass13device_kernelINS_4gemm6kernel13GemmUniversalIN4cute5tupleIJiiiiEEENS1_10collective13CollectiveMmaINS1_35MainloopSm100TmaUmmaWarpSpecializedILi4ELi2ELi4ENS5_IJNS4_1CILi1EEENSA_ILi4EEESB_EEEEENS5_IJNSA_ILi64EEENSA_ILi256EEENSA_ILi32EEEEEEfNS5_IJlSB_lEEEfSJ_NS4_8TiledMMAINS4_8MMA_AtomIJNS4_17SM100_MMA_TF32_SSINS_10tfloat32_tESN_fLi64ELi256ELNS4_4UMMA5MajorE0ELSP_0ELNSO_7ScaleInE0ELSQ_0EEEEEENS4_6LayoutINS5_IJSB_SB_SB_EEENS5_IJNSA_ILi0EEESV_SV_EEEEENS5_IJNS4_10UnderscoreESY_SY_EEEEENS4_23SM90_TMA_LOAD_MULTICASTENS4_14ComposedLayoutINS4_7SwizzleILi3ELi4ELi3EEENS4_18smem_ptr_flag_bitsILi32EEENST_INS5_IJNSA_ILi8EEESH_EEENS5_IJSH_SB_EEEEEEEvNS4_8identityENS4_13SM90_TMA_LOADES1B_vS1C_EENS_8epilogue10collective18CollectiveEpilogueINS1F_23Sm100TmaWarpSpecializedILi4ELi2ELi16ELb1ELb0EEEJSI_NS5_IJNST_ISF_SB_EENST_ISH_SB_EEEEEfSJ_fSJ_NS1F_6fusion15FusionCallbacksIS1J_NS1N_17LinearCombinationIffffLNS_15FloatRoundStyleE2EEESI_S1M_JEEENS4_5SM1004TMEM4LOAD26SM100_TMEM_LOAD_16dp128b8xES1D_S1B_NS4_17SM75_U32x4_LDSM_NENS4_14SM90_TMA_STOREES1B_NS4_17SM90_U32x4_STSM_NENS4_39AutoVectorizingCopyWithAssumedAlignmentILi128EEEEEEvvEEEEvNT_6ParamsE,@function
        .size           _ZN7cutlass13device_kernelINS_4gemm6kernel13GemmUniversalIN4cute5tupleIJiiiiEEENS1_10collective13CollectiveMmaINS1_35MainloopSm100TmaUmmaWarpSpecializedILi4ELi2ELi4ENS5_IJNS4_1CILi1EEENSA_ILi4EEESB_EEEEENS5_IJNSA_ILi64EEENSA_ILi256EEENSA_ILi32EEEEEEfNS5_IJlSB_lEEEfSJ_NS4_8TiledMMAINS4_8MMA_AtomIJNS4_17SM100_MMA_TF32_SSINS_10tfloat32_tESN_fLi64ELi256ELNS4_4UMMA5MajorE0ELSP_0ELNSO_7ScaleInE0ELSQ_0EEEEEENS4_6LayoutINS5_IJSB_SB_SB_EEENS5_IJNSA_ILi0EEESV_SV_EEEEENS5_IJNS4_10UnderscoreESY_SY_EEEEENS4_23SM90_TMA_LOAD_MULTICASTENS4_14ComposedLayoutINS4_7SwizzleILi3ELi4ELi3EEENS4_18smem_ptr_flag_bitsILi32EEENST_INS5_IJNSA_ILi8EEESH_EEENS5_IJSH_SB_EEEEEEEvNS4_8identityENS4_13SM90_TMA_LOADES1B_vS1C_EENS_8epilogue10collective18CollectiveEpilogueINS1F_23Sm100TmaWarpSpecializedILi4ELi2ELi16ELb1ELb0EEEJSI_NS5_IJNST_ISF_SB_EENST_ISH_SB_EEEEEfSJ_fSJ_NS1F_6fusion15FusionCallbacksIS1J_NS1N_17LinearCombinationIffffLNS_15FloatRoundStyleE2EEESI_S1M_JEEENS4_5SM1004TMEM4LOAD26SM100_TMEM_LOAD_16dp128b8xES1D_S1B_NS4_17SM75_U32x4_LDSM_NENS4_14SM90_TMA_STOREES1B_NS4_17SM90_U32x4_STSM_NENS4_39AutoVectorizingCopyWithAssumedAlignmentILi128EEEEEEvvEEEEvNT_6ParamsE,(.L_x_227 - _ZN7cutlass13device_kernelINS_4gemm6kernel13GemmUniversalIN4cute5tupleIJiiiiEEENS1_10collective13CollectiveMmaINS1_35MainloopSm100TmaUmmaWarpSpecializedILi4ELi2ELi4ENS5_IJNS4_1CILi1EEENSA_ILi4EEESB_EEEEENS5_IJNSA_ILi64EEENSA_ILi256EEENSA_ILi32EEEEEEfNS5_IJlSB_lEEEfSJ_NS4_8TiledMMAINS4_8MMA_AtomIJNS4_17SM100_MMA_TF32_SSINS_10tfloat32_tESN_fLi64ELi256ELNS4_4UMMA5MajorE0ELSP_0ELNSO_7ScaleInE0ELSQ_0EEEEEENS4_6LayoutINS5_IJSB_SB_SB_EEENS5_IJNSA_ILi0EEESV_SV_EEEEENS5_IJNS4_10UnderscoreESY_SY_EEEEENS4_23SM90_TMA_LOAD_MULTICASTENS4_14ComposedLayoutINS4_7SwizzleILi3ELi4ELi3EEENS4_18smem_ptr_flag_bitsILi32EEENST_INS5_IJNSA_ILi8EEESH_EEENS5_IJSH_SB_EEEEEEEvNS4_8identityENS4_13SM90_TMA_LOADES1B_vS1C_EENS_8epilogue10collective18CollectiveEpilogueINS1F_23Sm100TmaWarpSpecializedILi4ELi2ELi16ELb1ELb0EEEJSI_NS5_IJNST_ISF_SB_EENST_ISH_SB_EEEEEfSJ_fSJ_NS1F_6fusion15FusionCallbacksIS1J_NS1N_17LinearCombinationIffffLNS_15FloatRoundStyleE2EEESI_S1M_JEEENS4_5SM1004TMEM4LOAD26SM100_TMEM_LOAD_16dp128b8xES1D_S1B_NS4_17SM75_U32x4_LDSM_NENS4_14SM90_TMA_STOREES1B_NS4_17SM90_U32x4_STSM_NENS4_39AutoVectorizingCopyWithAssumedAlignmentILi128EEEEEEvvEEEEvNT_6ParamsE)
        .other          _ZN7cutlass13device_kernelINS_4gemm6kernel13GemmUniversalIN4cute5tupleIJiiiiEEENS1_10collective13CollectiveMmaINS1_35MainloopSm100TmaUmmaWarpSpecializedILi4ELi2ELi4ENS5_IJNS4_1CILi1EEENSA_ILi4EEESB_EEEEENS5_IJNSA_ILi64EEENSA_ILi256EEENSA_ILi32EEEEEEfNS5_IJlSB_lEEEfSJ_NS4_8TiledMMAINS4_8MMA_AtomIJNS4_17SM100_MMA_TF32_SSINS_10tfloat32_tESN_fLi64ELi256ELNS4_4UMMA5MajorE0ELSP_0ELNSO_7ScaleInE0ELSQ_0EEEEEENS4_6LayoutINS5_IJSB_SB_SB_EEENS5_IJNSA_ILi0EEESV_SV_EEEEENS5_IJNS4_10UnderscoreESY_SY_EEEEENS4_23SM90_TMA_LOAD_MULTICASTENS4_14ComposedLayoutINS4_7SwizzleILi3ELi4ELi3EEENS4_18smem_ptr_flag_bitsILi32EEENST_INS5_IJNSA_ILi8EEESH_EEENS5_IJSH_SB_EEEEEEEvNS4_8identityENS4_13SM90_TMA_LOADES1B_vS1C_EENS_8epilogue10collective18CollectiveEpilogueINS1F_23Sm100TmaWarpSpecializedILi4ELi2ELi16ELb1ELb0EEEJSI_NS5_IJNST_ISF_SB_EENST_ISH_SB_EEEEEfSJ_fSJ_NS1F_6fusion15FusionCallbacksIS1J_NS1N_17LinearCombinationIffffLNS_15FloatRoundStyleE2EEESI_S1M_JEEENS4_5SM1004TMEM4LOAD26SM100_TMEM_LOAD_16dp128b8xES1D_S1B_NS4_17SM75_U32x4_LDSM_NENS4_14SM90_TMA_STOREES1B_NS4_17SM90_U32x4_STSM_NENS4_39AutoVectorizingCopyWithAssumedAlignmentILi128EEEEEEvvEEEEvNT_6ParamsE,@"STO_CUDA_ENTRY STV_DEFAULT"
_ZN7cutlass13device_kernelINS_4gemm6kernel13GemmUniversalIN4cute5tupleIJiiiiEEENS1_10collective13CollectiveMmaINS1_35MainloopSm100TmaUmmaWarpSpecializedILi4ELi2ELi4ENS5_IJNS4_1CILi1EEENSA_ILi4EEESB_EEEEENS5_IJNSA_ILi64EEENSA_ILi256EEENSA_ILi32EEEEEEfNS5_IJlSB_lEEEfSJ_NS4_8TiledMMAINS4_8MMA_AtomIJNS4_17SM100_MMA_TF32_SSINS_10tfloat32_tESN_fLi64ELi256ELNS4_4UMMA5MajorE0ELSP_0ELNSO_7ScaleInE0ELSQ_0EEEEEENS4_6LayoutINS5_IJSB_SB_SB_EEENS5_IJNSA_ILi0EEESV_SV_EEEEENS5_IJNS4_10UnderscoreESY_SY_EEEEENS4_23SM90_TMA_LOAD_MULTICASTENS4_14ComposedLayoutINS4_7SwizzleILi3ELi4ELi3EEENS4_18smem_ptr_flag_bitsILi32EEENST_INS5_IJNSA_ILi8EEESH_EEENS5_IJSH_SB_EEEEEEEvNS4_8identityENS4_13SM90_TMA_LOADES1B_vS1C_EENS_8epilogue10collective18CollectiveEpilogueINS1F_23Sm100TmaWarpSpecializedILi4ELi2ELi16ELb1ELb0EEEJSI_NS5_IJNST_ISF_SB_EENST_ISH_SB_EEEEEfSJ_fSJ_NS1F_6fusion15FusionCallbacksIS1J_NS1N_17LinearCombinationIffffLNS_15FloatRoundStyleE2EEESI_S1M_JEEENS4_5SM1004TMEM4LOAD26SM100_TMEM_LOAD_16dp128b8xES1D_S1B_NS4_17SM75_U32x4_LDSM_NENS4_14SM90_TMA_STOREES1B_NS4_17SM90_U32x4_STSM_NENS4_39AutoVectorizingCopyWithAssumedAlignmentILi128EEEEEEvvEEEEvNT_6ParamsE:
[----:B------:R-:W1:Y:S01]  /*0000*/  LDC R1, c[0x0][0x37c] ;  /* 0x0000df00ff017b82 */ /* 0x000e620000000800 */
[----:B------:R-:W2:Y:S01]  /*0010*/  S2R R76, SR_TID.X ;  /* 0x00000000004c7919 */ /* 0x000ea20000002100 */
[----:B------:R-:W3:Y:S01]  /*0020*/  LDCU.64 UR8, c[0x0][0x890] ;  /* 0x00011200ff0877ac */ /* 0x000ee20008000a00 */
[----:B------:R-:W-:Y:S02]  /*0030*/  PRMT R64, RZ, 0x7610, R64 ;  /* 0x00007610ff407816 */ /* 0x000fe40000000040 */
[----:B------:R-:W-:Y:S01]  /*0040*/  ELECT P3, URZ, PT ;  /* 0x0000000000ff782f */ /* 0x000fe20003860000 */
[----:B---3--:R-:W-:-:S04]  /*0050*/  UISETP.NE.U32.AND UP0, UPT, UR8, URZ, UPT ;  /* 0x000000ff0800728c */ /* 0x008fc8000bf05070 */
[----:B------:R-:W-:Y:S01]  /*0060*/  UISETP.NE.AND.EX UP0, UPT, UR9, URZ, UPT, UP0 ;  /* 0x000000ff0900728c */ /* 0x000fe2000bf05300 */
[----:B--2---:R-:W-:-:S05]  /*0070*/  SHF.R.U32.HI R65, RZ, 0x5, R76 ;  /* 0x00000005ff417819 */ /* 0x004fca000001164c */
[----:B------:R-:W2:Y:S02]  /*0080*/  SHFL.IDX PT, R0, R65, RZ, 0x1f ;  /* 0x00001fff41007589 */ /* 0x000ea400000e0000 */
[----:B--2---:R-:W-:Y:S01]  /*0090*/  R2UR UR17, R0 ;  /* 0x00000000001172ca */ /* 0x004fe200000e0000 */
[----:B-1----:R-:W-:-:S14]  /*00a0*/  BRA.U UP0, `(.L_x_0) ;  /* 0x0000000100307547 */ /* 0x002fdc000b800000 */
[----:B------:R-:W1:Y:S02]  /*00b0*/  LDCU.64 UR4, c[0x0][0x888] ;  /* 0x00011100ff0477ac */ /* 0x000e640008000a00 */
[----:B-1----:R-:W-:-:S04]  /*00c0*/  UISETP.NE.U32.AND UP0, UPT, UR4, URZ, UPT ;  /* 0x000000ff0400728c */ /* 0x002fc8000bf05070 */
[----:B------:R-:W-:-:S09]  /*00d0*/  UISETP.NE.AND.EX UP0, UPT, UR5, URZ, UPT, UP0 ;  /* 0x000000ff0500728c */ /* 0x000fd2000bf05300 */
[----:B------:R-:W-:Y:S05]  /*00e0*/  BRA.U !UP0, `(.L_x_1) ;  /* 0x0000000108147547 */ /* 0x000fea000b800000 */
[----:B------:R-:W1:Y:S01]  /*00f0*/  LDC.64 R26, c[0x0][0x888] ;  /* 0x00022200ff1a7b82 */ /* 0x000e620000000a00 */
[----:B------:R-:W1:Y:S02]  /*0100*/  LDCU.64 UR4, c[0x0][0x358] ;  /* 0x00006b00ff0477ac */ /* 0x000e640008000a00 */
[----:B-1----:R1:W5:Y:S01]  /*0110*/  LDG.E R26, desc[UR4][R26.64] ;  /* 0x000000041a1a7981 */ /* 0x002362000c1e1900 */
[----:B------:R-:W-:Y:S01]  /*0120*/  HFMA2 R64, -RZ, RZ, 0, 5.9604644775390625e-08 ;  /* 0x00000001ff407431 */ /* 0x000fe200000001ff */
[----:B------:R-:W-:Y:S05]  /*0130*/  BRA `(.L_x_0) ;  /* 0x00000000000c7947 */ /* 0x000fea0003800000 */
.L_x_1:
[----:B------:R-:W1:Y:S01]  /*0140*/  LDCU UR4, c[0x0][0x880] ;  /* 0x00011000ff0477ac */ /* 0x000e620008000800 */
[----:B------:R-:W-:Y:S01]  /*0150*/  HFMA2 R64, -RZ, RZ, 0, 5.9604644775390625e-08 ;  /* 0x00000001ff407431 */ /* 0x000fe200000001ff */
[----:B-1----:R-:W-:-:S07]  /*0160*/  MOV R26, UR4 ;  /* 0x00000004001a7c02 */ /* 0x002fce0008000f00 */
.L_x_0:
[----:B------:R-:W2:Y:S02]  /*0170*/  LDCU.64 UR4, c[0x0][0x8b0] ;  /* 0x00011600ff0477ac */ /* 0x000ea40008000a00 */
[----:B--2---:R-:W-:-:S04]  /*0180*/  UISETP.NE.U32.AND UP0, UPT, UR4, URZ, UPT ;  /* 0x000000ff0400728c */ /* 0x004fc8000bf05070 */
[----:B------:R-:W-:-:S09]  /*0190*/  UISETP.NE.AND.EX UP0, UPT, UR5, URZ, UPT, UP0 ;  /* 0x000000ff0500728c */ /* 0x000fd2000bf05300 */
[----:B------:R-:W-:Y:S05]  /*01a0*/  BRA.U UP0, `(.L_x_2) ;  /* 0x0000000100287547 */ /* 0x000fea000b800000 */
[----:B------:R-:W2:Y:S02]  /*01b0*/  LDCU.64 UR4, c[0x0][0x8a8] ;  /* 0x00011500ff0477ac */ /* 0x000ea40008000a00 */
[----:B--2---:R-:W-:-:S04]  /*01c0*/  UISETP.NE.U32.AND UP0, UPT, UR4, URZ, UPT ;  /* 0x000000ff0400728c */ /* 0x004fc8000bf05070 */
[----:B------:R-:W-:-:S09]  /*01d0*/  UISETP.NE.AND.EX UP0, UPT, UR5, URZ, UPT, UP0 ;  /* 0x000000ff0500728c */ /* 0x000fd2000bf05300 */
[----:B------:R-:W-:Y:S05]  /*01e0*/  BRA.U !UP0, `(.L_x_3) ;  /* 0x0000000108107547 */ /* 0x000fea000b800000 */
[----:B------:R-:W2:Y:S01]  /*01f0*/  LDC.64 R24, c[0x0][0x8a8] ;  /* 0x00022a00ff187b82 */ /* 0x000ea20000000a00 */
[----:B------:R-:W2:Y:S02]  /*0200*/  LDCU.64 UR4, c[0x0][0x358] ;  /* 0x00006b00ff0477ac */ /* 0x000ea40008000a00 */
[----:B--2---:R2:W5:Y:S01]  /*0210*/  LDG.E R24, desc[UR4][R24.64] ;  /* 0x0000000418187981 */ /* 0x004562000c1e1900 */
[----:B------:R-:W-:Y:S05]  /*0220*/  BRA `(.L_x_2) ;  /* 0x0000000000087947 */ /* 0x000fea0003800000 */
.L_x_3:
[----:B------:R-:W2:Y:S02]  /*0230*/  LDCU UR4, c[0x0][0x8a0] ;  /* 0x00011400ff0477ac */ /* 0x000ea40008000800 */
[----:B--2---:R-:W-:Y:S02]  /*0240*/  MOV R24, UR4 ;  /* 0x0000000400187c02 */ /* 0x004fe40008000f00 */
.L_x_2:
[----:B------:R-:W-:Y:S01]  /*0250*/  IMAD.U32 R0, RZ, RZ, UR17 ;  /* 0x00000011ff007e24 */ /* 0x000fe2000f8e00ff */
[----:B------:R-:W-:Y:S04]  /*0260*/  BSSY.RECONVERGENT B0, `(.L_x_4) ;  /* 0x000000c000007945 */ /* 0x000fe80003800200 */
[C---:B------:R-:W-:Y:S02]  /*0270*/  ISETP.NE.OR P1, PT, R0.reuse, 0x1, !P3 ;  /* 0x000000010000780c */ /* 0x040fe40005f25670 */
[----:B------:R-:W-:-:S11]  /*0280*/  ISETP.NE.OR P0, PT, R0, 0x3, !P3 ;  /* 0x000000030000780c */ /* 0x000fd60005f05670 */
[----:B------:R-:W-:Y:S05]  /*0290*/  @P1 BRA `(.L_x_5) ;  /* 0x0000000000201947 */ /* 0x000fea0003800000 */
[----:B------:R-:W3:Y:S02]  /*02a0*/  LDCU.64 UR4, c[0x0][0x348] ;  /* 0x00006900ff0477ac */ /* 0x000ee40008000a00 */
[----:B---3--:R-:W-:Y:S02]  /*02b0*/  UIADD3 UR6, UP1, UPT, UR4, 0x80, URZ ;  /* 0x0000008004067890 */ /* 0x008fe4000ff3e0ff */
[----:B------:R-:W-:Y:S02]  /*02c0*/  UIADD3 UR4, UP0, UPT, UR4, 0x180, URZ ;  /* 0x0000018004047890 */ /* 0x000fe4000ff1e0ff */
[----:B------:R-:W-:Y:S02]  /*02d0*/  UIADD3.X UR7, UPT, UPT, URZ, UR5, URZ, UP1, !UPT ;  /* 0x00000005ff077290 */ /* 0x000fe40008ffe4ff */
[----:B------:R-:W-:-:S07]  /*02e0*/  UIADD3.X UR5, UPT, UPT, URZ, UR5, URZ, UP0, !UPT ;  /* 0x00000005ff057290 */ /* 0x000fce00087fe4ff */
[----:B------:R3:W-:Y:S02]  /*02f0*/  UTMACCTL.PF [UR6] ;  /* 0x00000000060079b9 */ /* 0x0007e40008040000 */
[----:B------:R3:W-:Y:S02]  /*0300*/  UTMACCTL.PF [UR4] ;  /* 0x00000000040079b9 */ /* 0x0007e40008040000 */
[----:B---3--:R-:W-:Y:S01]  /*0310*/  NOP ;  /* 0x0000000000007918 */ /* 0x008fe20000000000 */
.L_x_5:
[----:B------:R-:W-:Y:S05]  /*0320*/  BSYNC.RECONVERGENT B0 ;  /* 0x0000000000007941 */ /* 0x000fea0003800200 */
.L_x_4:
[----:B------:R-:W-:Y:S04]  /*0330*/  BSSY.RECONVERGENT B0, `(.L_x_6) ;  /* 0x000000a000007945 */ /* 0x000fe80003800200 */
        /* <DEDUP_REMOVED lines=9> */
.L_x_7:
[----:B------:R-:W-:Y:S05]  /*03d0*/  BSYNC.RECONVERGENT B0 ;  /* 0x0000000000007941 */ /* 0x000fea0003800200 */
.L_x_6:
[----:B------:R-:W3:Y:S01]  /*03e0*/  LDCU.64 UR4, c[0x0][0x888] ;  /* 0x00011100ff0477ac */ /* 0x000ee20008000a00 */
[----:B------:R-:W-:Y:S02]  /*03f0*/  UISETP.EQ.U32.AND UP1, UPT, UR8, URZ, UPT ;  /* 0x000000ff0800728c */ /* 0x000fe4000bf22070 */
[----:B------:R-:W-:Y:S02]  /*0400*/  UPLOP3.LUT UP3, UPT, UPT, UPT, UPT, 0x80, 0x8 ;  /* 0x000000000008789c */ /* 0x000fe40003f6f070 */
[----:B---3--:R-:W-:-:S04]  /*0410*/  UISETP.NE.U32.AND UP0, UPT, UR4, URZ, UPT ;  /* 0x000000ff0400728c */ /* 0x008fc8000bf05070 */
[----:B------:R-:W-:-:S04]  /*0420*/  UISETP.NE.AND.EX UP0, UPT, UR5, URZ, UPT, UP0 ;  /* 0x000000ff0500728c */ /* 0x000fc8000bf05300 */
[----:B------:R-:W-:-:S04]  /*0430*/  UISETP.EQ.OR.EX UP2, UPT, UR9, URZ, !UP0, UP1 ;  /* 0x000000ff0900728c */ /* 0x000fc8000c742710 */
[----:B------:R-:W-:-:S06]  /*0440*/  UP2UR UR4, UPR, URZ, 0x4 ;  /* 0x00000004ff047883 */ /* 0x000fcc0008000000 */
[----:B------:R-:W-:Y:S01]  /*0450*/  MOV R68, UR4 ;  /* 0x0000000400447c02 */ /* 0x000fe20008000f00 */
[----:B------:R-:W-:Y:S06]  /*0460*/  BRA.U !UP2, `(.L_x_8) ;  /* 0x000000010a207547 */ /* 0x000fec000b800000 */
[----:B------:R-:W-:Y:S01]  /*0470*/  UISETP.NE.U32.AND UP1, UPT, UR8, URZ, UPT ;  /* 0x000000ff0800728c */ /* 0x000fe2000bf25070 */
[----:B-----5:R-:W-:Y:S01]  /*0480*/  FSETP.NEU.AND P0, PT, R26, RZ, PT ;  /* 0x000000ff1a00720b */ /* 0x020fe20003f0d000 */
[----:B------:R-:W-:Y:S02]  /*0490*/  USEL UR4, URZ, 0xffffffff, UP0 ;  /* 0xffffffffff047887 */ /* 0x000fe40008000000 */
[----:B------:R-:W-:-:S10]  /*04a0*/  UISETP.NE.AND.EX UP1, UPT, UR9, URZ, UPT, UP1 ;  /* 0x000000ff0900728c */ /* 0x000fd4000bf25310 */
[----:B------:R-:W-:Y:S01]  /*04b0*/  VOTEU.ANY UP0, P0 ;  /* 0x0000000000ff7886 */ /* 0x000fe20000000100 */
[----:B------:R-:W-:-:S04]  /*04c0*/  @!UP1 USEL UR4, URZ, 0xffffffff, UP0 ;  /* 0xffffffffff049887 */ /* 0x000fc80008000000 */
[----:B------:R-:W-:-:S04]  /*04d0*/  ULOP3.LUT UR4, UR4, 0x1, URZ, 0xc0, !UPT ;  /* 0x0000000104047892 */ /* 0x000fc8000f8ec0ff */
[----:B------:R-:W-:-:S11]  /*04e0*/  UISETP.NE.U32.AND UP3, UPT, UR4, 0x1, UPT ;  /* 0x000000010400788c */ /* 0x000fd6000bf65070 */
.L_x_8:
[----:B------:R-:W3:Y:S01]  /*04f0*/  SHFL.IDX PT, R2, R65, RZ, 0x1f ;  /* 0x00001fff41027589 */ /* 0x000ee200000e0000 */
[----:B------:R-:W-:-:S04]  /*0500*/  UISETP.NE.AND UP0, UPT, UR17, 0x2, UPT ;  /* 0x000000021100788c */ /* 0x000fc8000bf05270 */
[----:B------:R-:W-:Y:S01]  /*0510*/  USEL UR53, URZ, 0x1, UP0 ;  /* 0x00000001ff357887 */ /* 0x000fe20008000000 */
[----:B---3--:R-:W-:-:S13]  /*0520*/  ISETP.NE.AND P0, PT, R2, RZ, PT ;  /* 0x000000ff0200720c */ /* 0x008fda0003f05270 */
[----:B------:R-:W-:Y:S05]  /*0530*/  @P0 BRA `(.L_x_9) ;  /* 0x0000000000580947 */ /* 0x000fea0003800000 */
[----:B------:R-:W3:Y:S01]  /*0540*/  S2UR UR4, SR_CgaCtaId ;  /* 0x00000000000479c3 */ /* 0x000ee20000008800 */
[----:B------:R-:W-:Y:S01]  /*0550*/  UMOV UR5, 0x400 ;  /* 0x0000040000057882 */ /* 0x000fe20000000000 */
[----:B------:R-:W-:Y:S01]  /*0560*/  UMOV UR8, 0x1 ;  /* 0x0000000100087882 */ /* 0x000fe20000000000 */
[----:B------:R-:W-:Y:S01]  /*0570*/  UMOV UR6, 0x4 ;  /* 0x0000000400067882 */ /* 0x000fe20000000000 */
[----:B------:R-:W-:-:S04]  /*0580*/  UIADD3 UR8, UPT, UPT, -UR8, 0x100000, URZ ;  /* 0x0010000008087890 */ /* 0x000fc8000fffe1ff */
[----:B------:R-:W-:Y:S02]  /*0590*/  USHF.L.U32 UR9, UR8, 0xb, URZ ;  /* 0x0000000b08097899 */ /* 0x000fe400080006ff */
[----:B------:R-:W-:Y:S02]  /*05a0*/  USHF.L.U32 UR8, UR8, 0x1, URZ ;  /* 0x0000000108087899 */ /* 0x000fe400080006ff */
[----:B------:R-:W-:-:S04]  /*05b0*/  UIADD3 UR6, UPT, UPT, -UR6, 0x100000, URZ ;  /* 0x0010000006067890 */ /* 0x000fc8000fffe1ff */
[----:B------:R-:W-:Y:S02]  /*05c0*/  USHF.L.U32 UR7, UR6, 0xb, URZ ;  /* 0x0000000b06077899 */ /* 0x000fe400080006ff */
[----:B------:R-:W-:Y:S01]  /*05d0*/  USHF.L.U32 UR6, UR6, 0x1, URZ ;  /* 0x0000000106067899 */ /* 0x000fe200080006ff */
[----:B------:R-:W-:Y:S01]  /*05e0*/  ELECT P0, URZ, PT ;  /* 0x0000000000ff782f */ /* 0x000fe20003800000 */
[----:B---3--:R-:W-:Y:S01]  /*05f0*/  ULEA UR4, UR4, UR5, 0x18 ;  /* 0x0000000504047291 */ /* 0x008fe2000f8ec0ff */
[----:B------:R-:W3:Y:S11]  /*0600*/  FENCE.VIEW.ASYNC.S ;  /* 0x00000000000073c6 */ /* 0x000ef60000000000 */
[----:B---3--:R3:W4:Y:S01]  /*0610*/  SYNCS.EXCH.64 URZ, [UR4], UR8 ;  /* 0x0000000804ff75b2 */ /* 0x0087220008000100 */
[----:B------:R3:W1:Y:S01]  /*0620*/  SYNCS.EXCH.64 URZ, [UR4+0x20], UR6 ;  /* 0x0000200604ff75b2 */ /* 0x0006620008000100 */
[----:B------:R3:W1:Y:S01]  /*0630*/  SYNCS.EXCH.64 URZ, [UR4+0x8], UR8 ;  /* 0x0000080804ff75b2 */ /* 0x0006620008000100 */
[----:B------:R3:W1:Y:S01]  /*0640*/  SYNCS.EXCH.64 URZ, [UR4+0x28], UR6 ;  /* 0x0000280604ff75b2 */ /* 0x0006620008000100 */
[----:B------:R3:W1:Y:S01]  /*0650*/  SYNCS.EXCH.64 URZ, [UR4+0x10], UR8 ;  /* 0x0000100804ff75b2 */ /* 0x0006620008000100 */
[----:B------:R3:W1:Y:S01]  /*0660*/  SYNCS.EXCH.64 URZ, [UR4+0x30], UR6 ;  /* 0x0000300604ff75b2 */ /* 0x0006620008000100 */
[----:B------:R3:W1:Y:S01]  /*0670*/  SYNCS.EXCH.64 URZ, [UR4+0x18], UR8 ;  /* 0x0000180804ff75b2 */ /* 0x0006620008000100 */
[----:B------:R3:W1:Y:S01]  /*0680*/  SYNCS.EXCH.64 URZ, [UR4+0x38], UR6 ;  /* 0x0000380604ff75b2 */ /* 0x0006620008000100 */
[----:B------:R-:W-:Y:S01]  /*0690*/  NOP ;  /* 0x0000000000007918 */ /* 0x000fe20000000000 */
.L_x_9:
[----:B------:R-:W2:Y:S01]  /*06a0*/  SHFL.IDX PT, R2, R65, RZ, 0x1f ;  /* 0x00001fff41027589 */ /* 0x000ea200000e0000 */
[----:B------:R-:W-:Y:S01]  /*06b0*/  NOP ;  /* 0x0000000000007918 */ /* 0x000fe20000000000 */
[----:B--2---:R-:W-:-:S13]  /*06c0*/  ISETP.NE.AND P0, PT, R2, 0x1, PT ;  /* 0x000000010200780c */ /* 0x004fda0003f05270 */
[----:B------:R-:W-:Y:S05]  /*06d0*/  @P0 BRA `(.L_x_10) ;  /* 0x0000000000580947 */ /* 0x000fea0003800000 */
[----:B---3--:R-:W2:Y:S01]  /*06e0*/  S2UR UR4, SR_CgaCtaId ;  /* 0x00000000000479c3 */ /* 0x008ea20000008800 */
        /* <DEDUP_REMOVED lines=10> */
[----:B--2---:R-:W-:Y:S01]  /*0790*/  ULEA UR4, UR4, UR5, 0x18 ;  /* 0x0000000504047291 */ /* 0x004fe2000f8ec0ff */
[----:B------:R-:W2:Y:S11]  /*07a0*/  FENCE.VIEW.ASYNC.S ;  /* 0x00000000000073c6 */ /* 0x000eb60000000000 */
[----:B--2---:R2:W3:Y:S01]  /*07b0*/  SYNCS.EXCH.64 URZ, [UR4+0x40], UR8 ;  /* 0x0000400804ff75b2 */ /* 0x0044e20008000100 */
        /* <DEDUP_REMOVED lines=8> */
.L_x_10:
[----:B------:R-:W4:Y:S01]  /*0840*/  SHFL.IDX PT, R2, R65, RZ, 0x1f ;  /* 0x00001fff41027589 */ /* 0x000f2200000e0000 */
[----:B------:R-:W-:Y:S01]  /*0850*/  NOP ;  /* 0x0000000000007918 */ /* 0x000fe20000000000 */
[----:B----4-:R-:W-:-:S13]  /*0860*/  ISETP.NE.AND P0, PT, R2, 0x3, PT ;  /* 0x000000030200780c */ /* 0x010fda0003f05270 */
[----:B------:R-:W-:Y:S05]  /*0870*/  @P0 BRA `(.L_x_11) ;  /* 0x0000000000300947 */ /* 0x000fea0003800000 */
[----:B--23--:R-:W2:Y:S01]  /*0880*/  S2UR UR4, SR_CgaCtaId ;  /* 0x00000000000479c3 */ /* 0x00cea20000008800 */
[----:B------:R-:W-:Y:S01]  /*0890*/  UMOV UR6, 0x400 ;  /* 0x0000040000067882 */ /* 0x000fe20000000000 */
[----:B------:R-:W-:Y:S01]  /*08a0*/  UMOV UR5, 0x20 ;  /* 0x0000002000057882 */ /* 0x000fe20000000000 */
[----:B------:R-:W-:Y:S01]  /*08b0*/  ELECT P0, URZ, PT ;  /* 0x0000000000ff782f */ /* 0x000fe20003800000 */
[----:B--2---:R-:W-:Y:S02]  /*08c0*/  ULEA UR6, UR4, UR6, 0x18 ;  /* 0x0000000604067291 */ /* 0x004fe4000f8ec0ff */
[----:B------:R-:W-:-:S04]  /*08d0*/  UIADD3 UR4, UPT, UPT, -UR5, 0x100000, URZ ;  /* 0x0010000005047890 */ /* 0x000fc8000fffe1ff */
[----:B------:R-:W-:Y:S02]  /*08e0*/  USHF.L.U32 UR5, UR4, 0xb, URZ ;  /* 0x0000000b04057899 */ /* 0x000fe400080006ff */
[----:B------:R-:W-:Y:S01]  /*08f0*/  USHF.L.U32 UR4, UR4, 0x1, URZ ;  /* 0x0000000104047899 */ /* 0x000fe200080006ff */
[----:B------:R-:W2:Y:S11]  /*0900*/  FENCE.VIEW.ASYNC.S ;  /* 0x00000000000073c6 */ /* 0x000eb60000000000 */
[----:B--2---:R4:W2:Y:S01]  /*0910*/  SYNCS.EXCH.64 URZ, [UR6+0x80], UR4 ;  /* 0x0000800406ff75b2 */ /* 0x0048a20008000100 */
[----:B------:R4:W3:Y:S02]  /*0920*/  SYNCS.EXCH.64 URZ, [UR6+0x88], UR4 ;  /* 0x0000880406ff75b2 */ /* 0x0008e40008000100 */
[----:B----4-:R-:W-:Y:S01]  /*0930*/  NOP ;  /* 0x0000000000007918 */ /* 0x010fe20000000000 */
.L_x_11:
[----:B------:R-:W4:Y:S01]  /*0940*/  SHFL.IDX PT, R2, R65, RZ, 0x1f ;  /* 0x00001fff41027589 */ /* 0x000f2200000e0000 */
[----:B------:R-:W-:Y:S01]  /*0950*/  NOP ;  /* 0x0000000000007918 */ /* 0x000fe20000000000 */
[----:B----4-:R-:W-:-:S13]  /*0960*/  ISETP.NE.AND P0, PT, R2, 0x4, PT ;  /* 0x000000040200780c */ /* 0x010fda0003f05270 */
[----:B------:R-:W-:Y:S05]  /*0970*/  @P0 BRA `(.L_x_12) ;  /* 0x00000000004c0947 */ /* 0x000fea0003800000 */
[----:B--23--:R-:W2:Y:S01]  /*0980*/  S2UR UR6, SR_CgaCtaId ;  /* 0x00000000000679c3 */ /* 0x00cea20000008800 */
[----:B------:R-:W-:Y:S01]  /*0990*/  UMOV UR4, 0x3a0 ;  /* 0x000003a000047882 */ /* 0x000fe20000000000 */
[----:B------:R-:W-:Y:S01]  /*09a0*/  UMOV UR5, 0x400 ;  /* 0x0000040000057882 */ /* 0x000fe20000000000 */
[----:B------:R-:W-:Y:S01]  /*09b0*/  USEL UR4, UR4, 0x320, UP3 ;  /* 0x0000032004047887 */ /* 0x000fe20009800000 */
[----:B------:R-:W-:Y:S01]  /*09c0*/  UMOV UR8, 0x1 ;  /* 0x0000000100087882 */ /* 0x000fe20000000000 */
[----:B------:R-:W-:Y:S01]  /*09d0*/  ELECT P0, URZ, PT ;  /* 0x0000000000ff782f */ /* 0x000fe20003800000 */
[----:B------:R-:W-:-:S04]  /*09e0*/  UIADD3 UR8, UPT, UPT, -UR8, 0x100000, URZ ;  /* 0x0010000008087890 */ /* 0x000fc8000fffe1ff */
[----:B------:R-:W-:Y:S02]  /*09f0*/  USHF.L.U32 UR9, UR8, 0xb, URZ ;  /* 0x0000000b08097899 */ /* 0x000fe400080006ff */
[----:B------:R-:W-:Y:S02]  /*0a00*/  USHF.L.U32 UR8, UR8, 0x1, URZ ;  /* 0x0000000108087899 */ /* 0x000fe400080006ff */
[----:B--2---:R-:W-:Y:S02]  /*0a10*/  ULEA UR6, UR6, UR5, 0x18 ;  /* 0x0000000506067291 */ /* 0x004fe4000f8ec0ff */
[----:B------:R-:W-:-:S04]  /*0a20*/  UIADD3 UR4, UPT, UPT, -UR4, 0x100000, URZ ;  /* 0x0010000004047890 */ /* 0x000fc8000fffe1ff */
[----:B------:R-:W-:Y:S02]  /*0a30*/  USHF.L.U32 UR5, UR4, 0xb, URZ ;  /* 0x0000000b04057899 */ /* 0x000fe400080006ff */
[----:B------:R-:W-:Y:S01]  /*0a40*/  USHF.L.U32 UR4, UR4, 0x1, URZ ;  /* 0x0000000104047899 */ /* 0x000fe200080006ff */
[----:B------:R-:W2:Y:S03]  /*0a50*/  FENCE.VIEW.ASYNC.S ;  /* 0x00000000000073c6 */ /* 0x000ea60000000000 */
[----:B--2---:R4:W2:Y:S08]  /*0a60*/  SYNCS.EXCH.64 URZ, [UR6+0x90], UR8 ;  /* 0x0000900806ff75b2 */ /* 0x0048b00008000100 */
[----:B------:R4:W3:Y:S01]  /*0a70*/  SYNCS.EXCH.64 URZ, [UR6+0xa0], UR4 ;  /* 0x0000a00406ff75b2 */ /* 0x0008e20008000100 */
[----:B------:R4:W1:Y:S01]  /*0a80*/  SYNCS.EXCH.64 URZ, [UR6+0x98], UR8 ;  /* 0x0000980806ff75b2 */ /* 0x0008620008000100 */
[----:B------:R4:W1:Y:S02]  /*0a90*/  SYNCS.EXCH.64 URZ, [UR6+0xa8], UR4 ;  /* 0x0000a80406ff75b2 */ /* 0x0008640008000100 */
[----:B----4-:R-:W-:Y:S01]  /*0aa0*/  NOP ;  /* 0x0000000000007918 */ /* 0x010fe20000000000 */
.L_x_12:
[----:B------:R-:W4:Y:S01]  /*0ab0*/  SHFL.IDX PT, R2, R65, RZ, 0x1f ;  /* 0x00001fff41027589 */ /* 0x000f2200000e0000 */
[----:B------:R-:W-:Y:S01]  /*0ac0*/  NOP ;  /* 0x0000000000007918 */ /* 0x000fe20000000000 */
[----:B----4-:R-:W-:-:S13]  /*0ad0*/  ISETP.NE.AND P0, PT, R2, 0x5, PT ;  /* 0x000000050200780c */ /* 0x010fda0003f05270 */
[----:B------:R-:W-:Y:S05]  /*0ae0*/  @P0 BRA `(.L_x_13) ;  /* 0x0000000000580947 */ /* 0x000fea0003800000 */
[----:B--23--:R-:W2:Y:S01]  /*0af0*/  S2UR UR4, SR_CgaCtaId ;  /* 0x00000000000479c3 */ /* 0x00cea20000008800 */
        /* <DEDUP_REMOVED lines=12> */
[----:B--2---:R4:W2:Y:S01]  /*0bc0*/  SYNCS.EXCH.64 URZ, [UR4+0xb0], UR8 ;  /* 0x0000b00804ff75b2 */ /* 0x0048a20008000100 */
[----:B------:R4:W3:Y:S01]  /*0bd0*/  SYNCS.EXCH.64 URZ, [UR4+0xd0], UR6 ;  /* 0x0000d00604ff75b2 */ /* 0x0008e20008000100 */
[----:B------:R4:W1:Y:S01]  /*0be0*/  SYNCS.EXCH.64 URZ, [UR4+0xb8], UR8 ;  /* 0x0000b80804ff75b2 */ /* 0x0008620008000100 */
[----:B------:R4:W1:Y:S01]  /*0bf0*/  SYNCS.EXCH.64 URZ, [UR4+0xd8], UR6 ;  /* 0x0000d80604ff75b2 */ /* 0x0008620008000100 */
[----:B------:R4:W1:Y:S01]  /*0c00*/  SYNCS.EXCH.64 URZ, [UR4+0xc0], UR8 ;  /* 0x0000c00804ff75b2 */ /* 0x0008620008000100 */
[----:B------:R4:W1:Y:S01]  /*0c10*/  SYNCS.EXCH.64 URZ, [UR4+0xe0], UR6 ;  /* 0x0000e00604ff75b2 */ /* 0x0008620008000100 */
[----:B------:R4:W1:Y:S01]  /*0c20*/  SYNCS.EXCH.64 URZ, [UR4+0xc8], UR8 ;  /* 0x0000c80804ff75b2 */ /* 0x0008620008000100 */
[----:B------:R4:W1:Y:S02]  /*0c30*/  SYNCS.EXCH.64 URZ, [UR4+0xe8], UR6 ;  /* 0x0000e80604ff75b2 */ /* 0x0008640008000100 */
[----:B----4-:R-:W-:Y:S01]  /*0c40*/  NOP ;  /* 0x0000000000007918 */ /* 0x010fe20000000000 */
.L_x_13:
[----:B------:R-:W4:Y:S01]  /*0c50*/  SHFL.IDX PT, R2, R65, RZ, 0x1f ;  /* 0x00001fff41027589 */ /* 0x000f2200000e0000 */
[----:B------:R-:W-:Y:S01]  /*0c60*/  NOP ;  /* 0x0000000000007918 */ /* 0x000fe20000000000 */
[----:B----4-:R-:W-:-:S13]  /*0c70*/  ISETP.NE.AND P0, PT, R2, 0x3, PT ;  /* 0x000000030200780c */ /* 0x010fda0003f05270 */
[----:B------:R-:W-:Y:S05]  /*0c80*/  @P0 BRA `(.L_x_14) ;  /* 0x0000000000380947 */ /* 0x000fea0003800000 */
[----:B------:R-:W4:Y:S01]  /*0c90*/  S2UR UR5, SR_CgaCtaId ;  /* 0x00000000000579c3 */ /* 0x000f220000008800 */
[----:B--23--:R-:W-:Y:S01]  /*0ca0*/  UMOV UR4, 0x400 ;  /* 0x0000040000047882 */ /* 0x00cfe20000000000 */
[----:B------:R-:W-:Y:S01]  /*0cb0*/  UMOV UR6, 0x20 ;  /* 0x0000002000067882 */ /* 0x000fe20000000000 */
[----:B------:R-:W-:Y:S01]  /*0cc0*/  ELECT P0, URZ, PT ;  /* 0x0000000000ff782f */ /* 0x000fe20003800000 */
[----:B------:R-:W-:-:S04]  /*0cd0*/  UIADD3 UR6, UPT, UPT, -UR6, 0x100000, URZ ;  /* 0x0010000006067890 */ /* 0x000fc8000fffe1ff */
[----:B------:R-:W-:Y:S02]  /*0ce0*/  USHF.L.U32 UR7, UR6, 0xb, URZ ;  /* 0x0000000b06077899 */ /* 0x000fe400080006ff */
[----:B------:R-:W-:Y:S02]  /*0cf0*/  USHF.L.U32 UR6, UR6, 0x1, URZ ;  /* 0x0000000106067899 */ /* 0x000fe400080006ff */
[----:B----4-:R-:W-:Y:S01]  /*0d00*/  ULEA UR4, UR5, UR4, 0x18 ;  /* 0x0000000405047291 */ /* 0x010fe2000f8ec0ff */
[----:B------:R-:W2:Y:S11]  /*0d10*/  FENCE.VIEW.ASYNC.S ;  /* 0x00000000000073c6 */ /* 0x000eb60000000000 */
[----:B--2---:R4:W2:Y:S01]  /*0d20*/  SYNCS.EXCH.64 URZ, [UR4+0xf0], UR6 ;  /* 0x0000f00604ff75b2 */ /* 0x0048a20008000100 */
[----:B------:R4:W3:Y:S01]  /*0d30*/  SYNCS.EXCH.64 URZ, [UR4+0x100], UR6 ;  /* 0x0001000604ff75b2 */ /* 0x0008e20008000100 */
[----:B------:R4:W1:Y:S01]  /*0d40*/  SYNCS.EXCH.64 URZ, [UR4+0xf8], UR6 ;  /* 0x0000f80604ff75b2 */ /* 0x0008620008000100 */
[----:B------:R4:W1:Y:S02]  /*0d50*/  SYNCS.EXCH.64 URZ, [UR4+0x108], UR6 ;  /* 0x0001080604ff75b2 */ /* 0x0008640008000100 */
[----:B----4-:R-:W-:Y:S01]  /*0d60*/  NOP ;  /* 0x0000000000007918 */ /* 0x010fe20000000000 */
.L_x_14:
[----:B--23--:R-:W2:Y:S01]  /*0d70*/  LDCU UR4, c[0x0][0x36c] ;  /* 0x00006d80ff0477ac */ /* 0x00cea20008000800 */
[----:B------:R-:W-:Y:S01]  /*0d80*/  ISETP.NE.OR P3, PT, R0, 0x2, !P3 ;  /* 0x000000020000780c */ /* 0x000fe20005f65670 */
[----:B------:R-:W-:Y:S01]  /*0d90*/  NOP ;  /* 0x0000000000007918 */ /* 0x000fe20000000000 */
[----:B------:R-:W-:Y:S01]  /*0da0*/  LOP3.LUT R0, R76, 0x1f, RZ, 0xc0, !PT ;  /* 0x0000001f4c007812 */ /* 0x000fe200078ec0ff */
[----:B------:R-:W-:Y:S02]  /*0db0*/  UISETP.NE.AND UP4, UPT, UR17, URZ, UPT ;  /* 0x000000ff1100728c */ /* 0x000fe4000bf85270 */
[----:B--2---:R-:W-:-:S09]  /*0dc0*/  UISETP.EQ.U32.AND UP5, UPT, UR4, 0x1, UPT ;  /* 0x000000010400788c */ /* 0x004fd2000bfa2070 */
[----:B------:R-:W-:Y:S05]  /*0dd0*/  BRA.U !UP5, `(.L_x_15) ;  /* 0x000000010d087547 */ /* 0x000fea000b800000 */
[----:B-1----:R-:W-:Y:S01]  /*0de0*/  UCGABAR_ARV ;  /* 0x00000000000079c7 */ /* 0x002fe20008000000 */
[----:B------:R-:W-:Y:S05]  /*0df0*/  BRA `(.L_x_16) ;  /* 0x0000000000047947 */ /* 0x000fea0003800000 */
.L_x_15:
[----:B-1----:R-:W-:Y:S01]  /*0e00*/  NOP ;  /* 0x0000000000007918 */ /* 0x002fe20000000000 */
.L_x_16:
[----:B------:R-:W1:Y:S01]  /*0e10*/  S2UR UR8, SR_CTAID.X ;  /* 0x00000000000879c3 */ /* 0x000e620000002500 */
[----:B------:R-:W-:-:S05]  /*0e20*/  CS2R.32 R67, SR_CgaSize ;  /* 0x0000000000437805 */ /* 0x000fca0000008a00 */
[----:B------:R-:W-:-:S05]  /*0e30*/  IMAD R67, R67, -0xa0, RZ ;  /* 0xffffff6043437824 */ /* 0x000fca00078e02ff */
[----:B------:R-:W-:-:S14]  /*0e40*/  R2UR UR5, R67 ;  /* 0x00000000430572ca */ /* 0x000fdc00000e0000 */
[----:B------:R-:W2:Y:S01]  /*0e50*/  LDCU UR5, c[0x0][UR5+0x2b0] ;  /* 0x00005600050577ac */ /* 0x000ea20008000800 */
[----:B------:R-:W-:-:S05]  /*0e60*/  CS2R.32 R67, SR_CgaSize ;  /* 0x0000000000437805 */ /* 0x000fca0000008a00 */
[----:B------:R-:W-:-:S05]  /*0e70*/  IMAD R67, R67, -0xa0, RZ ;  /* 0xffffff6043437824 */ /* 0x000fca00078e02ff */
[----:B------:R-:W-:-:S14]  /*0e80*/  R2UR UR4, R67 ;  /* 0x00000000430472ca */ /* 0x000fdc00000e0000 */
[----:B------:R-:W3:Y:S01]  /*0e90*/  LDCU UR4, c[0x0][UR4+0x2b4] ;  /* 0x00005680040477ac */ /* 0x000ee20008000800 */
[----:B------:R-:W4:Y:S01]  /*0ea0*/  S2UR UR7, SR_CTAID.Y ;  /* 0x00000000000779c3 */ /* 0x000f220000002600 */
[----:B------:R-:W-:-:S05]  /*0eb0*/  CS2R.32 R67, SR_CgaSize ;  /* 0x0000000000437805 */ /* 0x000fca0000008a00 */
[----:B------:R-:W-:-:S05]  /*0ec0*/  IMAD R67, R67, -0xa0, RZ ;  /* 0xffffff6043437824 */ /* 0x000fca00078e02ff */
[----:B------:R-:W-:-:S14]  /*0ed0*/  R2UR UR9, R67 ;  /* 0x00000000430972ca */ /* 0x000fdc00000e0000 */
[----:B------:R-:W3:Y:S01]  /*0ee0*/  LDCU UR9, c[0x0][UR9+0x2a0] ;  /* 0x00005400090977ac */ /* 0x000ee20008000800 */
[----:B------:R-:W-:-:S05]  /*0ef0*/  CS2R.32 R67, SR_CgaSize ;  /* 0x0000000000437805 */ /* 0x000fca0000008a00 */
[----:B------:R-:W-:-:S05]  /*0f00*/  IMAD R67, R67, -0xa0, RZ ;  /* 0xffffff6043437824 */ /* 0x000fca00078e02ff */
[----:B------:R-:W-:-:S14]  /*0f10*/  R2UR UR10, R67 ;  /* 0x00000000430a72ca */ /* 0x000fdc00000e0000 */
[----:B------:R-:W3:Y:S01]  /*0f20*/  LDCU UR10, c[0x0][UR10+0x2a4] ;  /* 0x000054800a0a77ac */ /* 0x000ee20008000800 */
[----:B------:R-:W3:Y:S01]  /*0f30*/  S2UR UR11, SR_CgaCtaId ;  /* 0x00000000000b79c3 */ /* 0x000ee20000008800 */
[----:B------:R-:W3:Y:S01]  /*0f40*/  LDCU UR21, c[0x0][0xb24] ;  /* 0x00016480ff1577ac */ /* 0x000ee20008000800 */
[----:B------:R-:W3:Y:S01]  /*0f50*/  LDCU UR45, c[0x0][0xb24] ;  /* 0x00016480ff2d77ac */ /* 0x000ee20008000800 */
[----:B-1----:R-:W-:-:S05]  /*0f60*/  I2FP.F32.U32 R3, UR8 ;  /* 0x0000000800037c45 */ /* 0x002fca0008201000 */
[----:B------:R-:W1:Y:S01]  /*0f70*/  S2UR UR36, SR_CTAID.Z ;  /* 0x00000000002479c3 */ /* 0x000e620000002700 */
[----:B------:R-:W1:Y:S01]  /*0f80*/  LDCU UR27, c[0x0][0xb30] ;  /* 0x00016600ff1b77ac */ /* 0x000e620008000800 */
[----:B--2---:R-:W-:Y:S01]  /*0f90*/  FMUL R3, R3, UR5 ;  /* 0x0000000503037c20 */ /* 0x004fe20008400000 */
[----:B------:R-:W-:Y:S01]  /*0fa0*/  UMOV UR16, UR8 ;  /* 0x0000000800107c82 */ /* 0x000fe20008000000 */
[----:B----4-:R-:W-:Y:S01]  /*0fb0*/  I2FP.F32.U32 R2, UR7 ;  /* 0x0000000700027c45 */ /* 0x010fe20008201000 */
[----:B------:R-:W-:-:S03]  /*0fc0*/  UMOV UR20, UR7 ;  /* 0x0000000700147c82 */ /* 0x000fc60008000000 */
[----:B------:R-:W2:Y:S01]  /*0fd0*/  F2I.U32.TRUNC.NTZ R3, R3 ;  /* 0x0000000300037305 */ /* 0x000ea2000020f000 */
[----:B---3--:R-:W-:Y:S01]  /*0fe0*/  UISETP.GE.AND UP2, UPT, UR21, 0x1, UPT ;  /* 0x000000011500788c */ /* 0x008fe2000bf46270 */
[----:B------:R-:W-:Y:S01]  /*0ff0*/  FMUL R2, R2, UR4 ;  /* 0x0000000402027c20 */ /* 0x000fe20008400000 */
[----:B------:R-:W-:-:S05]  /*1000*/  USHF.L.U32 UR28, UR11, 0x9, URZ ;  /* 0x000000090b1c7899 */ /* 0x000fca00080006ff */
[----:B------:R-:W3:Y:S01]  /*1010*/  F2I.U32.TRUNC.NTZ R2, R2 ;  /* 0x0000000200027305 */ /* 0x000ee2000020f000 */
[----:B--2---:R-:W-:Y:S02]  /*1020*/  R2UR UR4, R3 ;  /* 0x00000000030472ca */ /* 0x004fe400000e0000 */
[----:B---3--:R-:W-:Y:S02]  /*1030*/  R2UR UR6, R2 ;  /* 0x00000000020672ca */ /* 0x008fe400000e0000 */
[----:B------:R-:W-:-:S09]  /*1040*/  PRMT R2, RZ, 0x7610, R2 ;  /* 0x00007610ff027816 */ /* 0x000fd20000000002 */
[----:B------:R-:W-:-:S04]  /*1050*/  UIADD3 UR5, UPT, UPT, -UR4, URZ, URZ ;  /* 0x000000ff04057290 */ /* 0x000fc8000fffe1ff */
[----:B------:R-:W-:Y:S02]  /*1060*/  UIMAD UR5, UR9, UR5, UR8 ;  /* 0x00000005090572a4 */ /* 0x000fe4000f8e0208 */
[----:B------:R-:W-:-:S04]  /*1070*/  UIADD3 UR4, UPT, UPT, -UR6, URZ, URZ ;  /* 0x000000ff06047290 */ /* 0x000fc8000fffe1ff */
[----:B------:R-:W-:Y:S01]  /*1080*/  IMAD.U32 R67, RZ, RZ, UR5 ;  /* 0x00000005ff437e24 */ /* 0x000fe2000f8e00ff */
[----:B------:R-:W-:-:S06]  /*1090*/  UIMAD UR4, UR10, UR4, UR7 ;  /* 0x000000040a0472a4 */ /* 0x000fcc000f8e0207 */
[----:B------:R-:W-:Y:S01]  /*10a0*/  IMAD.U32 R66, RZ, RZ, UR4 ;  /* 0x00000004ff427e24 */ /* 0x000fe2000f8e00ff */
[----:B-1----:R-:W-:Y:S06]  /*10b0*/  BRA.U UP4, `(.L_x_17) ;  /* 0x0000000104487547 */ /* 0x002fec000b800000 */
[----:B------:R-:W-:Y:S02]  /*10c0*/  R2UR UR4, R66 ;  /* 0x00000000420472ca */ /* 0x000fe400000e0000 */
[----:B------:R-:W-:-:S11]  /*10d0*/  R2UR UR6, R67 ;  /* 0x00000000430672ca */ /* 0x000fd600000e0000 */
[----:B------:R-:W-:Y:S02]  /*10e0*/  UISETP.NE.AND UP0, UPT, UR4, URZ, UPT ;  /* 0x000000ff0400728c */ /* 0x000fe4000bf05270 */
[----:B------:R-:W-:Y:S02]  /*10f0*/  UISETP.NE.AND UP1, UPT, UR4, 0x1, UPT ;  /* 0x000000010400788c */ /* 0x000fe4000bf25270 */
[----:B------:R-:W-:Y:S02]  /*1100*/  UISETP.EQ.OR UP0, UPT, UR6, URZ, !UP0 ;  /* 0x000000ff0600728c */ /* 0x000fe4000c702670 */
[----:B------:R-:W-:Y:S02]  /*1110*/  USEL UR5, URZ, 0x2, UP1 ;  /* 0x00000002ff057887 */ /* 0x000fe40008800000 */
[----:B------:R-:W-:Y:S02]  /*1120*/  USEL UR8, URZ, 0x1, !UP0 ;  /* 0x00000001ff087887 */ /* 0x000fe4000c000000 */
[----:B------:R-:W-:-:S02]  /*1130*/  UISETP.NE.AND UP0, UPT, UR4, 0x2, UPT ;  /* 0x000000020400788c */ /* 0x000fc4000bf05270 */
[----:B------:R-:W-:Y:S02]  /*1140*/  UISETP.NE.AND UP1, UPT, UR4, 0x3, UPT ;  /* 0x000000030400788c */ /* 0x000fe4000bf25270 */
[----:B------:R-:W-:Y:S02]  /*1150*/  USEL UR4, URZ, 0x4, UP0 ;  /* 0x00000004ff047887 */ /* 0x000fe40008000000 */
[----:B------:R-:W-:Y:S02]  /*1160*/  UISETP.NE.AND UP0, UPT, UR6, URZ, UPT ;  /* 0x000000ff0600728c */ /* 0x000fe4000bf05270 */
[----:B------:R-:W-:Y:S02]  /*1170*/  USEL UR6, URZ, 0x8, UP1 ;  /* 0x00000008ff067887 */ /* 0x000fe40008800000 */
[----:B------:R-:W-:Y:S02]  /*1180*/  USEL UR7, UR5, 0x2, UP0 ;  /* 0x0000000205077887 */ /* 0x000fe40008000000 */
[----:B------:R-:W-:-:S02]  /*1190*/  USEL UR4, UR4, 0x4, UP0 ;  /* 0x0000000404047887 */ /* 0x000fc40008000000 */
[----:B------:R-:W-:Y:S02]  /*11a0*/  USEL UR5, UR6, 0x8, UP0 ;  /* 0x0000000806057887 */ /* 0x000fe40008000000 */
[----:B------:R-:W-:-:S04]  /*11b0*/  UIADD3 UR4, UPT, UPT, UR4, UR7, UR8 ;  /* 0x0000000704047290 */ /* 0x000fc8000fffe008 */
[----:B------:R-:W-:-:S06]  /*11c0*/  UIADD3 UR4, UPT, UPT, UR4, UR5, URZ ;  /* 0x0000000504047290 */ /* 0x000fcc000fffe0ff */
[----:B------:R-:W-:Y:S02]  /*11d0*/  IMAD.U32 R2, RZ, RZ, UR4 ;  /* 0x00000004ff027e24 */ /* 0x000fe4000f8e00ff */
.L_x_17:
[----:B------:R-:W-:Y:S05]  /*11e0*/  BRA.U !UP2, `(.L_x_18) ;  /* 0x000000010ad47547 */ /* 0x000fea000b800000 */
[----:B------:R-:W1:Y:S01]  /*11f0*/  LDCU.128 UR12, c[0x0][0xb10] ;  /* 0x00016200ff0c77ac */ /* 0x000e620008000c00 */
[----:B------:R-:W2:Y:S01]  /*1200*/  LDCU UR6, c[0x0][0x370] ;  /* 0x00006e00ff0677ac */ /* 0x000ea20008000800 */
[----:B------:R-:W3:Y:S01]  /*1210*/  LDCU UR5, c[0x0][0x374] ;  /* 0x00006e80ff0577ac */ /* 0x000ee20008000800 */
[----:B------:R-:W4:Y:S01]  /*1220*/  LDCU UR26, c[0x0][0xb0c] ;  /* 0x00016180ff1a77ac */ /* 0x000f220008000800 */
[----:B------:R-:W4:Y:S01]  /*1230*/  LDCU UR4, c[0x0][0xb20] ;  /* 0x00016400ff0477ac */ /* 0x000f220008000800 */
[----:B------:R-:W4:Y:S01]  /*1240*/  LDCU.64 UR8, c[0x0][0xb28] ;  /* 0x00016500ff0877ac */ /* 0x000f220008000a00 */
[----:B-1----:R-:W-:Y:S02]  /*1250*/  UISETP.NE.AND UP0, UPT, UR14, 0x1, UPT ;  /* 0x000000010e00788c */ /* 0x002fe4000bf05270 */
[----:B---3--:R-:W-:Y:S02]  /*1260*/  UIMAD.WIDE.U32 UR10, UR5, UR15, URZ ;  /* 0x0000000f050a72a5 */ /* 0x008fe4000f8e00ff */
[----:B--2---:R-:W-:-:S02]  /*1270*/  UIMAD.WIDE.U32 UR22, UR6, UR12, URZ ;  /* 0x0000000c061672a5 */ /* 0x004fc4000f8e00ff */
[----:B----4-:R-:W-:Y:S02]  /*1280*/  UISETP.NE.AND UP1, UPT, UR26, 0x1, UPT ;  /* 0x000000011a00788c */ /* 0x010fe4000bf25270 */
[----:B------:R-:W-:Y:S01]  /*1290*/  UISETP.NE.AND UP2, UPT, UR21, 0x1, UPT ;  /* 0x000000011500788c */ /* 0x000fe2000bf45270 */
[----:B------:R-:W-:Y:S02]  /*12a0*/  UMOV UR10, UR11 ;  /* 0x0000000b000a7c82 */ /* 0x000fe40008000000 */
[----:B------:R-:W-:Y:S01]  /*12b0*/  UMOV UR22, UR23 ;  /* 0x0000001700167c82 */ /* 0x000fe20008000000 */
[----:B------:R-:W-:Y:S02]  /*12c0*/  @UP0 USHF.R.U32.HI UR5, URZ, UR4, UR10 ;  /* 0x00000004ff050299 */ /* 0x000fe4000801160a */
[----:B------:R-:W-:Y:S02]  /*12d0*/  UIMAD.WIDE.U32 UR24, UR20, UR15, URZ ;  /* 0x0000000f141872a5 */ /* 0x000fe4000f8e00ff */
[----:B------:R-:W-:-:S02]  /*12e0*/  UIMAD.WIDE.U32 UR10, UR5, UR8, URZ ;  /* 0x00000008050a72a5 */ /* 0x000fc4000f8e00ff */
[----:B------:R-:W-:Y:S02]  /*12f0*/  @UP1 USHF.R.U32.HI UR6, URZ, UR13, UR22 ;  /* 0x0000000dff061299 */ /* 0x000fe40008011616 */
[----:B------:R-:W-:Y:S02]  /*1300*/  UIMAD.WIDE.U32 UR18, UR16, UR12, URZ ;  /* 0x0000000c101272a5 */ /* 0x000fe4000f8e00ff */
[----:B------:R-:W-:Y:S01]  /*1310*/  UIMAD.WIDE.U32 UR22, UR6, UR8, URZ ;  /* 0x00000008061672a5 */ /* 0x000fe2000f8e00ff */
[----:B------:R-:W-:Y:S01]  /*1320*/  UMOV UR24, UR25 ;  /* 0x0000001900187c82 */ /* 0x000fe20008000000 */
[----:B------:R-:W-:Y:S01]  /*1330*/  UMOV UR10, UR11 ;  /* 0x0000000b000a7c82 */ /* 0x000fe20008000000 */
[----:B------:R-:W-:Y:S02]  /*1340*/  USHF.R.U32.HI UR24, URZ, UR4, UR24 ;  /* 0x00000004ff187299 */ /* 0x000fe40008011618 */
[----:B------:R-:W-:Y:S02]  /*1350*/  @UP2 USHF.R.U32.HI UR5, URZ, UR9, UR10 ;  /* 0x00000009ff052299 */ /* 0x000fe4000801160a */
[----:B------:R-:W-:Y:S01]  /*1360*/  UMOV UR7, UR23 ;  /* 0x0000001700077c82 */ /* 0x000fe20008000000 */
[----:B------:R-:W-:Y:S01]  /*1370*/  UMOV UR18, UR19 ;  /* 0x0000001300127c82 */ /* 0x000fe20008000000 */
[----:B------:R-:W-:-:S02]  /*1380*/  @UP2 USHF.R.U32.HI UR6, URZ, UR9, UR7 ;  /* 0x00000009ff062299 */ /* 0x000fc40008011607 */
[----:B------:R-:W-:Y:S02]  /*1390*/  USHF.R.U32.HI UR18, URZ, UR13, UR18 ;  /* 0x0000000dff127299 */ /* 0x000fe40008011612 */
[----:B------:R-:W-:Y:S02]  /*13a0*/  USEL UR4, UR20, UR24, !UP0 ;  /* 0x0000001814047287 */ /* 0x000fe4000c000000 */
[----:B------:R-:W-:Y:S02]  /*13b0*/  UIMAD UR7, UR5, UR21, URZ ;  /* 0x00000015050772a4 */ /* 0x000fe4000f8e02ff */
[----:B------:R-:W-:Y:S02]  /*13c0*/  USEL UR5, UR16, UR18, !UP1 ;  /* 0x0000001210057287 */ /* 0x000fe4000c800000 */
[----:B------:R-:W-:Y:S02]  /*13d0*/  UIMAD UR12, UR6, UR21, URZ ;  /* 0x00000015060c72a4 */ /* 0x000fe4000f8e02ff */
[----:B------:R-:W-:-:S02]  /*13e0*/  UISETP.GE.AND UP0, UPT, UR4, UR7, UPT ;  /* 0x000000070400728c */ /* 0x000fc4000bf06270 */
[----:B------:R-:W-:Y:S02]  /*13f0*/  UIMAD.WIDE.U32 UR10, UR4, UR8, URZ ;  /* 0x00000008040a72a5 */ /* 0x000fe4000f8e00ff */
[----:B------:R-:W-:Y:S02]  /*1400*/  UISETP.GE.OR UP0, UPT, UR5, UR12, UP0 ;  /* 0x0000000c0500728c */ /* 0x000fe40008706670 */
[----:B------:R-:W-:Y:S02]  /*1410*/  UIMAD.WIDE.U32 UR12, UR5, UR8, URZ ;  /* 0x00000008050c72a5 */ /* 0x000fe4000f8e00ff */
[----:B------:R-:W-:Y:S01]  /*1420*/  UIADD3 UR10, UPT, UPT, -UR4, URZ, URZ ;  /* 0x000000ff040a7290 */ /* 0x000fe2000fffe1ff */
[----:B------:R-:W-:Y:S01]  /*1430*/  UMOV UR8, UR11 ;  /* 0x0000000b00087c82 */ /* 0x000fe20008000000 */
[----:B------:R-:W-:Y:S02]  /*1440*/  UIADD3 UR11, UPT, UPT, -UR5, URZ, URZ ;  /* 0x000000ff050b7290 */ /* 0x000fe4000fffe1ff */
[----:B------:R-:W-:-:S03]  /*1450*/  USHF.R.U32.HI UR8, URZ, UR9, UR8 ;  /* 0x00000009ff087299 */ /* 0x000fc60008011608 */
[----:B------:R-:W-:Y:S01]  /*1460*/  @!UP0 UMOV UR7, UR13 ;  /* 0x0000000d00078c82 */ /* 0x000fe20008000000 */
[----:B------:R-:W-:Y:S02]  /*1470*/  UIMAD UR20, UR14, UR10, UR20 ;  /* 0x0000000a0e1472a4 */ /* 0x000fe4000f8e0214 */
[----:B------:R-:W-:Y:S02]  /*1480*/  USEL UR8, UR4, UR8, !UP2 ;  /* 0x0000000804087287 */ /* 0x000fe4000d000000 */
[----:B------:R-:W-:Y:S02]  /*1490*/  @!UP0 USHF.R.U32.HI UR7, URZ, UR9, UR7 ;  /* 0x00000009ff078299 */ /* 0x000fe40008011607 */
[----:B------:R-:W-:Y:S02]  /*14a0*/  UIADD3 UR9, UPT, UPT, -UR8, URZ, URZ ;  /* 0x000000ff08097290 */ /* 0x000fe4000fffe1ff */
[----:B------:R-:W-:Y:S02]  /*14b0*/  @!UP0 USEL UR7, UR5, UR7, !UP2 ;  /* 0x0000000705078287 */ /* 0x000fe4000d000000 */
[----:B------:R-:W-:-:S02]  /*14c0*/  UIMAD UR9, UR21, UR9, UR4 ;  /* 0x00000009150972a4 */ /* 0x000fc4000f8e0204 */
[----:B------:R-:W-:Y:S02]  /*14d0*/  @!UP0 UIADD3 UR8, UPT, UPT, UR8, -UR7, URZ ;  /* 0x8000000708088290 */ /* 0x000fe4000fffe0ff */
[----:B------:R-:W-:Y:S02]  /*14e0*/  @!UP0 UIMAD UR6, UR9, UR6, UR7 ;  /* 0x00000006090682a4 */ /* 0x000fe4000f8e0207 */
[----:B------:R-:W-:Y:S02]  /*14f0*/  @!UP0 UIMAD UR4, UR8, UR21, UR5 ;  /* 0x00000015080482a4 */ /* 0x000fe4000f8e0205 */
[----:B------:R-:W-:Y:S02]  /*1500*/  UIMAD UR16, UR26, UR11, UR16 ;  /* 0x0000000b1a1072a4 */ /* 0x000fe4000f8e0210 */
[----:B------:R-:W-:Y:S01]  /*1510*/  UIMAD UR20, UR4, UR14, UR20 ;  /* 0x0000000e041472a4 */ /* 0x000fe2000f8e0214 */
[----:B------:R-:W-:Y:S02]  /*1520*/  @!UP0 UMOV UR5, UR6 ;  /* 0x0000000600058c82 */ /* 0x000fe40008000000 */
[----:B------:R-:W-:-:S12]  /*1530*/  UIMAD UR16, UR5, UR26, UR16 ;  /* 0x0000001a051072a4 */ /* 0x000fd8000f8e0210 */
.L_x_18:
[----:B------:R-:W-:Y:S02]  /*1540*/  UISETP.NE.AND UP0, UPT, UR27, 0x1, UPT ;  /* 0x000000011b00788c */ /* 0x000fe4000bf05270 */
[----:B------:R-:W-:Y:S02]  /*1550*/  UISETP.NE.AND UP1, UPT, UR17, 0x2, UPT ;  /* 0x000000021100788c */ /* 0x000fe4000bf25270 */
[----:B------:R-:W-:-:S05]  /*1560*/  ULOP3.LUT UR28, UR28, 0x600, URZ, 0xc0, !UPT ;  /* 0x000006001c1c7892 */ /* 0x000fca000f8ec0ff */
[----:B------:R-:W-:Y:S07]  /*1570*/  BRA.U UP0, `(.L_x_19) ;  /* 0x0000000100447547 */ /* 0x000fee000b800000 */
[----:B------:R-:W1:Y:S01]  /*1580*/  LDCU.128 UR8, c[0x0][0xb10] ;  /* 0x00016200ff0877ac */ /* 0x000e620008000c00 */
[----:B------:R-:W2:Y:S01]  /*1590*/  LDCU UR12, c[0x0][0xb0c] ;  /* 0x00016180ff0c77ac */ /* 0x000ea20008000800 */
[----:B------:R-:W3:Y:S01]  /*15a0*/  LDCU UR13, c[0x0][0xb20] ;  /* 0x00016400ff0d77ac */ /* 0x000ee20008000800 */
[----:B-1----:R-:W-:Y:S02]  /*15b0*/  UIMAD.WIDE.U32 UR6, UR16, UR8, URZ ;  /* 0x00000008100672a5 */ /* 0x002fe4000f8e00ff */
[----:B------:R-:W-:Y:S02]  /*15c0*/  UIMAD.WIDE.U32 UR4, UR20, UR11, URZ ;  /* 0x0000000b140472a5 */ /* 0x000fe4000f8e00ff */
[----:B--2---:R-:W-:Y:S02]  /*15d0*/  UISETP.NE.AND UP2, UPT, UR12, 0x1, UPT ;  /* 0x000000010c00788c */ /* 0x004fe4000bf45270 */
[----:B------:R-:W-:Y:S01]  /*15e0*/  UISETP.NE.AND UP0, UPT, UR10, 0x1, UPT ;  /* 0x000000010a00788c */ /* 0x000fe2000bf05270 */
[----:B------:R-:W-:-:S02]  /*15f0*/  UMOV UR6, UR7 ;  /* 0x0000000700067c82 */ /* 0x000fc40008000000 */
[----:B------:R-:W-:Y:S01]  /*1600*/  UMOV UR4, UR5 ;  /* 0x0000000500047c82 */ /* 0x000fe20008000000 */
[----:B------:R-:W-:Y:S02]  /*1610*/  USHF.R.U32.HI UR6, URZ, UR9, UR6 ;  /* 0x00000009ff067299 */ /* 0x000fe40008011606 */
[----:B---3--:R-:W-:Y:S02]  /*1620*/  USHF.R.U32.HI UR4, URZ, UR13, UR4 ;  /* 0x0000000dff047299 */ /* 0x008fe40008011604 */
[----:B------:R-:W-:Y:S02]  /*1630*/  USEL UR5, UR16, UR6, !UP2 ;  /* 0x0000000610057287 */ /* 0x000fe4000d000000 */
[----:B------:R-:W-:-:S04]  /*1640*/  USEL UR4, UR20, UR4, !UP0 ;  /* 0x0000000414047287 */ /* 0x000fc8000c000000 */
[----:B------:R-:W-:Y:S02]  /*1650*/  UIADD3 UR6, UPT, UPT, UR5, -UR4, URZ ;  /* 0x8000000405067290 */ /* 0x000fe4000fffe0ff */
[----:B------:R-:W-:Y:S02]  /*1660*/  UIADD3 UR4, UPT, UPT, -UR5, UR4, URZ ;  /* 0x0000000405047290 */ /* 0x000fe4000fffe1ff */
[----:B------:R-:W-:Y:S02]  /*1670*/  UIMAD UR20, UR6, UR10, UR20 ;  /* 0x0000000a061472a4 */ /* 0x000fe4000f8e0214 */
[----:B------:R-:W-:-:S12]  /*1680*/  UIMAD UR16, UR4, UR12, UR16 ;  /* 0x0000000c041072a4 */ /* 0x000fd8000f8e0210 */
.L_x_19:
[----:B------:R-:W-:Y:S05]  /*1690*/  BRA.U !UP5, `(.L_x_20) ;  /* 0x000000010d0c7547 */ /* 0x000fea000b800000 */
[----:B------:R-:W-:Y:S01]  /*16a0*/  UCGABAR_WAIT ;  /* 0x0000000000007dc7 */ /* 0x000fe20008000000 */
[----:B------:R-:W-:Y:S01]  /*16b0*/  CCTL.IVALL ;  /* 0x00000000ff00798f */ /* 0x000fe20002000000 */
[----:B------:R-:W-:Y:S05]  /*16c0*/  BRA `(.L_x_21) ;  /* 0x0000000000047947 */ /* 0x000fea0003800000 */
.L_x_20:
[----:B------:R-:W-:Y:S06]  /*16d0*/  BAR.SYNC.DEFER_BLOCKING 0x0 ;  /* 0x0000000000007b1d */ /* 0x000fec0000010000 */
.L_x_21:
[----:B------:R-:W-:Y:S05]  /*16e0*/  BRA.U UP1, `(.L_x_22) ;  /* 0x0000001101c47547 */ /* 0x000fea000b800000 */
[----:B------:R-:W1:Y:S01]  /*16f0*/  LDCU UR6, c[0x0][0x38c] ;  /* 0x00007180ff0677ac */ /* 0x000e620008000800 */
[----:B------:R-:W2:Y:S01]  /*1700*/  S2UR UR8, SR_CgaCtaId ;  /* 0x00000000000879c3 */ /* 0x000ea20000008800 */
[----:B------:R-:W-:Y:S01]  /*1710*/  PLOP3.LUT P1, PT, PT, PT, UP3, 0x80, 0x8 ;  /* 0x000000000008781c */ /* 0x000fe20003f2f038 */
[----:B------:R-:W-:Y:S01]  /*1720*/  IMAD.MOV.U32 R12, RZ, RZ, 0x1 ;  /* 0x00000001ff0c7424 */ /* 0x000fe200078e00ff */
[----:B------:R-:W-:Y:S01]  /*1730*/  UMOV UR7, 0x400 ;  /* 0x0000040000077882 */ /* 0x000fe20000000000 */
[----:B------:R-:W-:Y:S01]  /*1740*/  UISETP.NE.AND UP1, UPT, UR17, URZ, UPT ;  /* 0x000000ff1100728c */ /* 0x000fe2000bf25270 */
[----:B------:R-:W-:Y:S02]  /*1750*/  ISETP.EQ.OR P2, PT, R0, RZ, P3 ;  /* 0x000000ff0000720c */ /* 0x000fe40001f42670 */
[----:B------:R-:W-:Y:S02]  /*1760*/  CS2R R10, SRZ ;  /* 0x00000000000a7805 */ /* 0x000fe4000001ff00 */
[----:B------:R-:W-:Y:S01]  /*1770*/  PLOP3.LUT P1, PT, P1, PT, PT, 0x8, 0x80 ;  /* 0x000000000080781c */ /* 0x000fe20000f2e170 */
[----:B------:R-:W-:Y:S01]  /*1780*/  IMAD.MOV.U32 R9, RZ, RZ, RZ ;  /* 0x000000ffff097224 */ /* 0x000fe200078e00ff */
[----:B------:R-:W3:Y:S01]  /*1790*/  LDCU UR40, c[0x0][0x370] ;  /* 0x00006e00ff2877ac */ /* 0x000ee20008000800 */
[----:B------:R-:W-:Y:S01]  /*17a0*/  IMAD.MOV.U32 R8, RZ, RZ, 0x1 ;  /* 0x00000001ff087424 */ /* 0x000fe200078e00ff */
[----:B------:R-:W4:Y:S01]  /*17b0*/  LDCU.64 UR26, c[0x0][0x348] ;  /* 0x00006900ff1a77ac */ /* 0x000f220008000a00 */
[----:B-1----:R-:W-:-:S02]  /*17c0*/  UIADD3 UR5, UPT, UPT, UR6, 0x1f, URZ ;  /* 0x0000001f06057890 */ /* 0x002fc4000fffe0ff */
[----:B------:R-:W-:Y:S02]  /*17d0*/  USHF.R.U32.HI UR44, URZ, 0x5, UR28 ;  /* 0x00000005ff2c7899 */ /* 0x000fe4000801161c */
[----:B------:R-:W-:Y:S02]  /*17e0*/  USHF.R.S32.HI UR4, URZ, 0x1f, UR5 ;  /* 0x0000001fff047899 */ /* 0x000fe40008011405 */
[----:B------:R-:W-:Y:S02]  /*17f0*/  UIADD3 UR46, UPT, UPT, UR6, 0x3e, URZ ;  /* 0x0000003e062e7890 */ /* 0x000fe4000fffe0ff */
[----:B------:R-:W-:Y:S02]  /*1800*/  ULEA.HI UR4, UR4, UR5, URZ, 0x5 ;  /* 0x0000000504047291 */ /* 0x000fe4000f8f28ff */
[----:B------:R-:W-:Y:S02]  /*1810*/  UIADD3 UR5, UPT, UPT, UR6, -0x1, URZ ;  /* 0xffffffff06057890 */ /* 0x000fe4000fffe0ff */
[----:B------:R-:W-:-:S02]  /*1820*/  USHF.R.S32.HI UR42, URZ, 0x5, UR4 ;  /* 0x00000005ff2a7899 */ /* 0x000fc40008011404 */
[----:B------:R-:W-:Y:S02]  /*1830*/  UISETP.GE.U32.AND UP2, UPT, UR5, -0x3f, UPT ;  /* 0xffffffc10500788c */ /* 0x000fe4000bf46070 */
[----:B------:R-:W-:Y:S02]  /*1840*/  UISETP.LT.U32.AND UP0, UPT, UR42, 0x4, UPT ;  /* 0x000000042a00788c */ /* 0x000fe4000bf01070 */
[----:B--2---:R-:W-:Y:S02]  /*1850*/  ULEA UR7, UR8, UR7, 0x18 ;  /* 0x0000000708077291 */ /* 0x004fe4000f8ec0ff */
[----:B------:R-:W-:Y:S02]  /*1860*/  USEL UR41, UR42, 0x4, UP0 ;  /* 0x000000042a297887 */ /* 0x000fe40008000000 */
[----:B------:R-:W-:Y:S02]  /*1870*/  ULEA UR29, UR28, UR7, 0x2 ;  /* 0x000000071c1d7291 */ /* 0x000fe4000f8e10ff */
[----:B------:R-:W-:-:S02]  /*1880*/  UIADD3 UR21, UPT, UPT, UR41, -0x1, URZ ;  /* 0xffffffff29157890 */ /* 0x000fc4000fffe0ff */
[----:B------:R-:W-:Y:S01]  /*1890*/  @UP2 UIADD3 UR21, UPT, UPT, UR41, URZ, URZ ;  /* 0x000000ff29152290 */ /* 0x000fe2000fffe0ff */
[----:B------:R-:W1:Y:S01]  /*18a0*/  LDCU UR39, c[0x0][0x374] ;  /* 0x00006e80ff2777ac */ /* 0x000e620008000800 */
[----:B------:R-:W-:Y:S02]  /*18b0*/  USEL UR24, UR53, 0x2, UP1 ;  /* 0x0000000235187887 */ /* 0x000fe40008800000 */
[----:B------:R-:W-:Y:S02]  /*18c0*/  UIADD3 UR29, UPT, UPT, UR29, 0x8800, URZ ;  /* 0x000088001d1d7890 */ /* 0x000fe4000fffe0ff */
[----:B------:R-:W-:Y:S02]  /*18d0*/  UIADD3 UR43, UPT, UPT, UR42, -UR41, URZ ;  /* 0x800000292a2b7290 */ /* 0x000fe4000fffe0ff */
[----:B------:R-:W-:Y:S01]  /*18e0*/  UIADD3 UR21, UPT, UPT, UR21, 0x1, URZ ;  /* 0x0000000115157890 */ /* 0x000fe2000fffe0ff */
[----:B---34-:R-:W-:-:S11]  /*18f0*/  UMOV UR5, URZ ;  /* 0x000000ff00057c82 */ /* 0x018fd60008000000 */
.L_x_42:
[----:B------:R-:W2:Y:S02]  /*1900*/  S2UR UR4, SR_CgaCtaId ;  /* 0x00000000000479c3 */ /* 0x000ea40000008800 */
[----:B--2---:R-:W-:-:S09]  /*1910*/  UISETP.NE.AND UP0, UPT, UR4, URZ, UPT ;  /* 0x000000ff0400728c */ /* 0x004fd2000bf05270 */
[----:B-1----:R-:W-:Y:S05]  /*1920*/  BRA.U UP0, `(.L_x_23) ;  /* 0x0000000100287547 */ /* 0x002fea000b800000 */
[----:B------:R-:W-:Y:S02]  /*1930*/  LEA R0, R9, UR7, 0x3 ;  /* 0x0000000709007c11 */ /* 0x000fe4000f8e18ff */
[----:B------:R-:W-:-:S04]  /*1940*/  SHF.L.U32 R3, R8, 0x1f, RZ ;  /* 0x0000001f08037819 */ /* 0x000fc800000006ff */
[----:B------:R-:W2:Y:S02]  /*1950*/  SYNCS.PHASECHK.TRANS64.TRYWAIT P0, [R0+URZ+0x100], R3 ;  /* 0x00010003000075a7 */ /* 0x000ea400080011ff */
[----:B--2---:R-:W-:Y:S05]  /*1960*/  @!P0 BRA `(.L_x_24) ;  /* 0x0000008c007c8947 */ /* 0x004fea0003800000 */
.L_x_174:
[----:B------:R3:W-:Y:S01]  /*1970*/  SYNCS.ARRIVE.TRANS64.A1T0 RZ, [R0+URZ+0xf0], RZ ;  /* 0x0000f0ff00ff79a7 */ /* 0x0007e200081000ff */
[----:B------:R-:W-:-:S05]  /*1980*/  VIADD R9, R9, 0x1 ;  /* 0x0000000109097836 */ /* 0x000fca0000000000 */
[----:B------:R-:W-:-:S04]  /*1990*/  ISETP.NE.AND P0, PT, R9, 0x2, PT ;  /* 0x000000020900780c */ /* 0x000fc80003f05270 */
[----:B--2---:R-:W-:Y:S02]  /*19a0*/  SEL R3, RZ, 0x1, P0 ;  /* 0x00000001ff037807 */ /* 0x004fe40000000000 */
[----:B------:R-:W-:Y:S02]  /*19b0*/  SEL R9, R9, RZ, P0 ;  /* 0x000000ff09097207 */ /* 0x000fe40000000000 */
[----:B------:R-:W-:-:S07]  /*19c0*/  LOP3.LUT R8, R8, R3, RZ, 0x3c, !PT ;  /* 0x0000000308087212 */ /* 0x000fce00078e3cff */
.L_x_23:
[----:B------:R-:W-:Y:S01]  /*19d0*/  ULEA UR4, UR5, UR7, 0x3 ;  /* 0x0000000705047291 */ /* 0x000fe2000f8e18ff */
[----:B---3--:R-:W-:Y:S01]  /*19e0*/  SHF.L.U32 R0, R12, 0x1f, RZ ;  /* 0x0000001f0c007819 */ /* 0x008fe200000006ff */
[----:B------:R-:W-:Y:S02]  /*19f0*/  UISETP.GE.U32.AND UP0, UPT, UR46, 0x3f, UPT ;  /* 0x0000003f2e00788c */ /* 0x000fe4000bf06070 */
[----:B------:R-:W-:Y:S02]  /*1a00*/  USHF.L.U32 UR11, UR20, 0x8, URZ ;  /* 0x00000008140b7899 */ /* 0x000fe400080006ff */
[----:B------:R-:W-:Y:S01]  /*1a10*/  ULEA UR35, UR16, UR44, 0x6 ;  /* 0x0000002c10237291 */ /* 0x000fe2000f8e30ff */
[----:B------:R-:W-:Y:S02]  /*1a20*/  UMOV UR13, URZ ;  /* 0x000000ff000d7c82 */ /* 0x000fe40008000000 */
[----:B------:R2:W3:Y:S02]  /*1a30*/  SYNCS.PHASECHK.TRANS64.TRYWAIT P0, [UR4+0x20], R0 ;  /* 0x00002000ff0075a7 */ /* 0x0004e40008001104 */
[----:B------:R-:W-:Y:S07]  /*1a40*/  BRA.U !UP0, `(.L_x_25) ;  /* 0x0000000108c07547 */ /* 0x000fee000b800000 */
[----:B------:R-:W-:Y:S01]  /*1a50*/  UMOV UR6, URZ ;  /* 0x000000ff00067c82 */ /* 0x000fe20008000000 */
[----:B------:R-:W-:-:S05]  /*1a60*/  UMOV UR4, UR5 ;  /* 0x0000000500047c82 */ /* 0x000fca0008000000 */
.L_x_31:
[----:B------:R-:W-:Y:S01]  /*1a70*/  ULEA UR33, UR4, UR7, 0x3 ;  /* 0x0000000704217291 */ /* 0x000fe2000f8e18ff */
[----:B---3--:R-:W-:Y:S01]  /*1a80*/  @!P3 MOV R2, 0xa000 ;  /* 0x0000a0000002b802 */ /* 0x008fe20000000f00 */
[----:B-1-3--:R-:W-:Y:S10]  /*1a90*/  @P0 BRA `(.L_x_26) ;  /* 0x00000000000c0947 */ /* 0x00aff40003800000 */
[----:B------:R-:W-:-:S04]  /*1aa0*/  SHF.L.U32 R3, R12, 0x1f, RZ ;  /* 0x0000001f0c037819 */ /* 0x000fc800000006ff */
[----:B------:R-:W3:Y:S02]  /*1ab0*/  SYNCS.PHASECHK.TRANS64.TRYWAIT P0, [UR33+0x20], R3 ;  /* 0x00002003ff0075a7 */ /* 0x000ee40008001121 */
[----:B---3--:R-:W-:Y:S05]  /*1ac0*/  @!P0 BRA `(.L_x_27) ;  /* 0x0000008c00388947 */ /* 0x008fea0003800000 */
.L_x_26:
[----:B------:R3:W-:Y:S01]  /*1ad0*/  @!P3 SYNCS.ARRIVE.TRANS64 RZ, [UR33], R2 ;  /* 0x00000002ffffb9a7 */ /* 0x0007e20008000021 */
[----:B------:R-:W-:-:S04]  /*1ae0*/  ULOP3.LUT UR5, UR24, 0x2, URZ, 0xfc, !UPT ;  /* 0x0000000218057892 */ /* 0x000fc8000f8efcff */
[----:B------:R-:W-:-:S09]  /*1af0*/  UISETP.NE.AND UP0, UPT, UR5, 0x2, UPT ;  /* 0x000000020500788c */ /* 0x000fd2000bf05270 */
[----:B------:R-:W-:Y:S05]  /*1b00*/  BRA.U UP0, `(.L_x_28) ;  /* 0x0000000100047547 */ /* 0x000fea000b800000 */
[----:B-1----:R-:W-:Y:S05]  /*1b10*/  BPT.TRAP 0x1 ;  /* 0x000000040000795c */ /* 0x002fea0000300000 */
.L_x_28:
[----:B------:R-:W-:Y:S04]  /*1b20*/  BSSY.RECONVERGENT B0, `(.L_x_29) ;  /* 0x0000003000007945 */ /* 0x000fe80003800200 */
[----:B------:R-:W-:Y:S05]  /*1b30*/  @P2 BRA `(.L_x_30) ;  /* 0x0000000000042947 */ /* 0x000fea0003800000 */
[----:B-1----:R-:W-:Y:S05]  /*1b40*/  BPT.TRAP 0x1 ;  /* 0x000000040000795c */ /* 0x002fea0000300000 */
.L_x_30:
[----:B-1----:R-:W-:Y:S05]  /*1b50*/  BSYNC.RECONVERGENT B0 ;  /* 0x0000000000007941 */ /* 0x002fea0003800200 */
.L_x_29:
[----:B------:R-:W-:Y:S02]  /*1b60*/  UIADD3 UR5, UPT, UPT, UR4, 0x1, URZ ;  /* 0x0000000104057890 */ /* 0x000fe4000fffe0ff */
[----:B------:R-:W-:Y:S02]  /*1b70*/  UIADD3 UR16, UP1, UPT, UR26, 0x80, URZ ;  /* 0x000000801a107890 */ /* 0x000fe4000ff3e0ff */
[----:B------:R-:W-:Y:S02]  /*1b80*/  UISETP.NE.AND UP0, UPT, UR5, 0x4, UPT ;  /* 0x000000040500788c */ /* 0x000fe4000bf05270 */
[----:B------:R-:W-:Y:S02]  /*1b90*/  USHF.L.U32 UR34, UR6, 0x5, URZ ;  /* 0x0000000506227899 */ /* 0x000fe400080006ff */
[----:B------:R-:W-:Y:S02]  /*1ba0*/  USEL UR9, URZ, 0x1, UP0 ;  /* 0x00000001ff097887 */ /* 0x000fe40008000000 */
[----:B------:R-:W-:-:S02]  /*1bb0*/  USEL UR5, UR5, URZ, UP0 ;  /* 0x000000ff05057287 */ /* 0x000fc40008000000 */
[----:B------:R-:W-:Y:S02]  /*1bc0*/  UIADD3 UR14, UP0, UPT, UR26, 0x180, URZ ;  /* 0x000001801a0e7890 */ /* 0x000fe4000ff1e0ff */
[----:B------:R-:W-:Y:S01]  /*1bd0*/  ULEA UR8, UR5, UR7, 0x3 ;  /* 0x0000000705087291 */ /* 0x000fe2000f8e18ff */
[----:B------:R-:W-:Y:S01]  /*1be0*/  LOP3.LUT R12, R12, UR9, RZ, 0x3c, !PT ;  /* 0x000000090c0c7c12 */ /* 0x000fe2000f8e3cff */
[----:B------:R-:W-:Y:S02]  /*1bf0*/  ULEA UR9, UR4, UR28, 0xb ;  /* 0x0000001c04097291 */ /* 0x000fe4000f8e58ff */
[----:B------:R-:W-:Y:S01]  /*1c00*/  UIADD3.X UR17, UPT, UPT, URZ, UR27, URZ, UP1, !UPT ;  /* 0x0000001bff117290 */ /* 0x000fe20008ffe4ff */
[----:B--2---:R-:W-:Y:S01]  /*1c10*/  SHF.L.U32 R0, R12, 0x1f, RZ ;  /* 0x0000001f0c007819 */ /* 0x004fe200000006ff */
[----:B------:R-:W-:Y:S02]  /*1c20*/  ULEA UR9, UR9, UR7, 0x2 ;  /* 0x0000000709097291 */ /* 0x000fe4000f8e10ff */
[----:B------:R-:W-:Y:S01]  /*1c30*/  UIADD3.X UR15, UPT, UPT, URZ, UR27, URZ, UP0, !UPT ;  /* 0x0000001bff0f7290 */ /* 0x000fe200087fe4ff */
[----:B------:R4:W1:Y:S01]  /*1c40*/  SYNCS.PHASECHK.TRANS64.TRYWAIT P0, [UR8+0x20], R0 ;  /* 0x00002000ff0075a7 */ /* 0x0008620008001108 */
[----:B------:R-:W-:-:S02]  /*1c50*/  ULEA UR8, UR4, UR7, 0xf ;  /* 0x0000000704087291 */ /* 0x000fc4000f8e78ff */
[----:B------:R-:W-:Y:S02]  /*1c60*/  UIADD3 UR32, UPT, UPT, UR9, 0x8800, URZ ;  /* 0x0000880009207890 */ /* 0x000fe4000fffe0ff */
[----:B------:R-:W-:Y:S01]  /*1c70*/  UIADD3 UR8, UPT, UPT, UR8, 0x10800, URZ ;  /* 0x0001080008087890 */ /* 0x000fe2000fffe0ff */
[----:B------:R-:W-:Y:S01]  /*1c80*/  UMOV UR13, 0xf0000 ;  /* 0x000f0000000d7882 */ /* 0x000fe20000000000 */
[----:B------:R-:W-:Y:S01]  /*1c90*/  UMOV UR18, 0x0 ;  /* 0x0000000000127882 */ /* 0x000fe20000000000 */
[----:B------:R-:W-:Y:S01]  /*1ca0*/  UMOV UR19, 0x10000000 ;  /* 0x1000000000137882 */ /* 0x000fe20000000000 */
[----:B------:R-:W-:Y:S01]  /*1cb0*/  UMOV UR12, UR36 ;  /* 0x00000024000c7c82 */ /* 0x000fe20008000000 */
[----:B------:R-:W-:Y:S01]  /*1cc0*/  UMOV UR9, UR33 ;  /* 0x0000002100097c82 */ /* 0x000fe20008000000 */
[----:B------:R-:W-:Y:S01]  /*1cd0*/  UMOV UR10, UR34 ;  /* 0x00000022000a7c82 */ /* 0x000fe20008000000 */
[----:B------:R2:W-:Y:S01]  /*1ce0*/  UTMALDG.3D.MULTICAST [UR32], [UR16], UR13, desc[UR18] ;  /* 0x00001220100073b4 */ /* 0x0005e2000801180d */
[----:B------:R-:W-:Y:S01]  /*1cf0*/  UIADD3 UR6, UPT, UPT, UR6, 0x1, URZ ;  /* 0x0000000106067890 */ /* 0x000fe2000fffe0ff */
[----:B------:R-:W-:-:S03]  /*1d00*/  UMOV UR4, UR5 ;  /* 0x0000000500047c82 */ /* 0x000fc60008000000 */
[----:B------:R-:W-:Y:S01]  /*1d10*/  UISETP.NE.AND UP0, UPT, UR6, UR21, UPT ;  /* 0x000000150600728c */ /* 0x000fe2000bf05270 */
[----:B------:R4:W-:Y:S01]  /*1d20*/  UTMALDG.3D [UR8], [UR14], desc[UR18] ;  /* 0x000012080e0075b4 */ /* 0x0009e20008011000 */
[----:B--2---:R-:W-:-:S07]  /*1d30*/  UMOV UR13, UR21 ;  /* 0x00000015000d7c82 */ /* 0x004fce0008000000 */
[----:B----4-:R-:W-:Y:S05]  /*1d40*/  BRA.U UP0, `(.L_x_31) ;  /* 0xfffffffd00487547 */ /* 0x010fea000b83ffff */
.L_x_25:
[----:B------:R-:W-:Y:S01]  /*1d50*/  ULEA UR4, UR5, UR7, 0x3 ;  /* 0x0000000705047291 */ /* 0x000fe2000f8e18ff */
[----:B--2---:R-:W-:Y:S01]  /*1d60*/  SHF.L.U32 R0, R12, 0x1f, RZ ;  /* 0x0000001f0c007819 */ /* 0x004fe200000006ff */
[----:B------:R-:W-:Y:S01]  /*1d70*/  @!P1 SYNCS.ARRIVE.TRANS64.A1T0 RZ, [UR7+0x88], RZ ;  /* 0x000088ffffff99a7 */ /* 0x000fe20008100007 */
[----:B------:R-:W-:-:S06]  /*1d80*/  UISETP.GT.AND UP0, UPT, UR42, UR41, UPT ;  /* 0x000000292a00728c */ /* 0x000fcc000bf04270 */
[----:B-1-3--:R1:W2:Y:S03]  /*1d90*/  SYNCS.PHASECHK.TRANS64.TRYWAIT P0, [UR4+0x20], R0 ;  /* 0x00002000ff0075a7 */ /* 0x00a2a60008001104 */
[----:B------:R-:W-:Y:S05]  /*1da0*/  BRA.U !UP0, `(.L_x_32) ;  /* 0x0000000108bc7547 */ /* 0x000fea000b800000 */
[----:B------:R-:W-:Y:S01]  /*1db0*/  UIADD3 UR25, UPT, UPT, UR43, UR13, URZ ;  /* 0x0000000d2b197290 */ /* 0x000fe2000fffe0ff */
[----:B------:R-:W-:-:S11]  /*1dc0*/  UMOV UR4, UR5 ;  /* 0x0000000500047c82 */ /* 0x000fd60008000000 */
.L_x_38:
[----:B------:R-:W-:Y:S01]  /*1dd0*/  ULEA UR17, UR4, UR7, 0x3 ;  /* 0x0000000704117291 */ /* 0x000fe2000f8e18ff */
[----:B--2---:R-:W-:Y:S01]  /*1de0*/  @!P3 MOV R2, 0xa000 ;  /* 0x0000a0000002b802 */ /* 0x004fe20000000f00 */
[----:B--2-4-:R-:W-:Y:S10]  /*1df0*/  @P0 BRA `(.L_x_33) ;  /* 0x00000000000c0947 */ /* 0x014ff40003800000 */
[----:B------:R-:W-:-:S04]  /*1e00*/  SHF.L.U32 R3, R12, 0x1f, RZ ;  /* 0x0000001f0c037819 */ /* 0x000fc800000006ff */
[----:B------:R-:W2:Y:S02]  /*1e10*/  SYNCS.PHASECHK.TRANS64.TRYWAIT P0, [UR17+0x20], R3 ;  /* 0x00002003ff0075a7 */ /* 0x000ea40008001111 */
[----:B--2---:R-:W-:Y:S05]  /*1e20*/  @!P0 BRA `(.L_x_34) ;  /* 0x0000008800788947 */ /* 0x004fea0003800000 */
.L_x_33:
[----:B------:R2:W-:Y:S01]  /*1e30*/  @!P3 SYNCS.ARRIVE.TRANS64 RZ, [UR17], R2 ;  /* 0x00000002ffffb9a7 */ /* 0x0005e20008000011 */
[----:B------:R-:W-:-:S04]  /*1e40*/  ULOP3.LUT UR5, UR24, 0x2, URZ, 0xfc, !UPT ;  /* 0x0000000218057892 */ /* 0x000fc8000f8efcff */
[----:B------:R-:W-:-:S09]  /*1e50*/  UISETP.NE.AND UP0, UPT, UR5, 0x2, UPT ;  /* 0x000000020500788c */ /* 0x000fd2000bf05270 */
[----:B------:R-:W-:Y:S05]  /*1e60*/  BRA.U UP0, `(.L_x_35) ;  /* 0x0000000100047547 */ /* 0x000fea000b800000 */
[----:B------:R-:W-:Y:S05]  /*1e70*/  BPT.TRAP 0x1 ;  /* 0x000000040000795c */ /* 0x000fea0000300000 */
.L_x_35:
[----:B------:R-:W-:Y:S04]  /*1e80*/  BSSY.RECONVERGENT B0, `(.L_x_36) ;  /* 0x0000003000007945 */ /* 0x000fe80003800200 */
[----:B------:R-:W-:Y:S05]  /*1e90*/  @P2 BRA `(.L_x_37) ;  /* 0x0000000000042947 */ /* 0x000fea0003800000 */
[----:B------:R-:W-:Y:S05]  /*1ea0*/  BPT.TRAP 0x1 ;  /* 0x000000040000795c */ /* 0x000fea0000300000 */
.L_x_37:
[----:B------:R-:W-:Y:S05]  /*1eb0*/  BSYNC.RECONVERGENT B0 ;  /* 0x0000000000007941 */ /* 0x000fea0003800200 */
.L_x_36:
[----:B------:R-:W-:Y:S02]  /*1ec0*/  UIADD3 UR5, UPT, UPT, UR4, 0x1, URZ ;  /* 0x0000000104057890 */ /* 0x000fe4000fffe0ff */
[----:B------:R-:W-:Y:S02]  /*1ed0*/  UIADD3 UR14, UP1, UPT, UR26, 0x80, URZ ;  /* 0x000000801a0e7890 */ /* 0x000fe4000ff3e0ff */
[----:B------:R-:W-:Y:S02]  /*1ee0*/  UISETP.NE.AND UP0, UPT, UR5, 0x4, UPT ;  /* 0x000000040500788c */ /* 0x000fe4000bf05270 */
[----:B------:R-:W-:Y:S02]  /*1ef0*/  USHF.L.U32 UR18, UR13, 0x5, URZ ;  /* 0x000000050d127899 */ /* 0x000fe400080006ff */
[----:B------:R-:W-:Y:S02]  /*1f00*/  USEL UR8, URZ, 0x1, UP0 ;  /* 0x00000001ff087887 */ /* 0x000fe40008000000 */
[----:B------:R-:W-:-:S02]  /*1f10*/  USEL UR5, UR5, URZ, UP0 ;  /* 0x000000ff05057287 */ /* 0x000fc40008000000 */
[----:B------:R-:W-:Y:S02]  /*1f20*/  UIADD3 UR22, UP0, UPT, UR26, 0x180, URZ ;  /* 0x000001801a167890 */ /* 0x000fe4000ff1e0ff */
[----:B------:R-:W-:Y:S01]  /*1f30*/  LOP3.LUT R12, R12, UR8, RZ, 0x3c, !PT ;  /* 0x000000080c0c7c12 */ /* 0x000fe2000f8e3cff */
[----:B------:R-:W-:Y:S02]  /*1f40*/  ULEA UR6, UR5, UR7, 0x3 ;  /* 0x0000000705067291 */ /* 0x000fe4000f8e18ff */
[----:B------:R-:W-:Y:S01]  /*1f50*/  ULEA UR8, UR4, UR7, 0xf ;  /* 0x0000000704087291 */ /* 0x000fe2000f8e78ff */
[----:B-1----:R-:W-:Y:S01]  /*1f60*/  SHF.L.U32 R0, R12, 0x1f, RZ ;  /* 0x0000001f0c007819 */ /* 0x002fe200000006ff */
[----:B------:R-:W-:Y:S02]  /*1f70*/  ULEA UR16, UR4, UR29, 0xd ;  /* 0x0000001d04107291 */ /* 0x000fe4000f8e68ff */
[----:B------:R-:W-:Y:S02]  /*1f80*/  UIADD3.X UR15, UPT, UPT, URZ, UR27, URZ, UP1, !UPT ;  /* 0x0000001bff0f7290 */ /* 0x000fe40008ffe4ff */
[----:B------:R-:W-:Y:S01]  /*1f90*/  UIADD3 UR8, UPT, UPT, UR8, 0x10800, URZ ;  /* 0x0001080008087890 */ /* 0x000fe2000fffe0ff */
[----:B------:R3:W4:Y:S01]  /*1fa0*/  SYNCS.PHASECHK.TRANS64.TRYWAIT P0, [UR6+0x20], R0 ;  /* 0x00002000ff0075a7 */ /* 0x0007220008001106 */
[----:B------:R-:W-:Y:S01]  /*1fb0*/  UIADD3.X UR23, UPT, UPT, URZ, UR27, URZ, UP0, !UPT ;  /* 0x0000001bff177290 */ /* 0x000fe200087fe4ff */
[----:B------:R-:W-:Y:S01]  /*1fc0*/  UMOV UR6, 0xf0000 ;  /* 0x000f000000067882 */ /* 0x000fe20000000000 */
[----:B------:R-:W-:Y:S01]  /*1fd0*/  UMOV UR30, 0x0 ;  /* 0x00000000001e7882 */ /* 0x000fe20000000000 */
[----:B------:R-:W-:Y:S01]  /*1fe0*/  UMOV UR31, 0x10000000 ;  /* 0x10000000001f7882 */ /* 0x000fe20000000000 */
[----:B------:R-:W-:Y:S01]  /*1ff0*/  UMOV UR19, UR35 ;  /* 0x0000002300137c82 */ /* 0x000fe20008000000 */
[----:B------:R-:W-:Y:S01]  /*2000*/  UMOV UR20, UR36 ;  /* 0x0000002400147c82 */ /* 0x000fe20008000000 */
[----:B------:R-:W-:Y:S01]  /*2010*/  UMOV UR12, UR36 ;  /* 0x00000024000c7c82 */ /* 0x000fe20008000000 */
[----:B------:R-:W-:Y:S01]  /*2020*/  UMOV UR9, UR17 ;  /* 0x0000001100097c82 */ /* 0x000fe20008000000 */
[----:B------:R-:W-:Y:S01]  /*2030*/  UMOV UR10, UR18 ;  /* 0x00000012000a7c82 */ /* 0x000fe20008000000 */
[----:B------:R3:W-:Y:S01]  /*2040*/  UTMALDG.3D.MULTICAST [UR16], [UR14], UR6, desc[UR30] ;  /* 0x00001e100e0073b4 */ /* 0x0007e20008011806 */
[----:B------:R-:W-:Y:S01]  /*2050*/  UIADD3 UR13, UPT, UPT, UR13, 0x1, URZ ;  /* 0x000000010d0d7890 */ /* 0x000fe2000fffe0ff */
[----:B------:R-:W-:-:S03]  /*2060*/  UMOV UR4, UR5 ;  /* 0x0000000500047c82 */ /* 0x000fc60008000000 */
[----:B------:R-:W-:Y:S01]  /*2070*/  UISETP.NE.AND UP0, UPT, UR13, UR25, UPT ;  /* 0x000000190d00728c */ /* 0x000fe2000bf05270 */
[----:B------:R3:W-:Y:S08]  /*2080*/  UTMALDG.3D [UR8], [UR22], desc[UR30] ;  /* 0x00001e08160075b4 */ /* 0x0007f00008011000 */
[----:B---3--:R-:W-:Y:S05]  /*2090*/  BRA.U UP0, `(.L_x_38) ;  /* 0xfffffffd004c7547 */ /* 0x008fea000b83ffff */
.L_x_32:
[C---:B------:R-:W-:Y:S01]  /*20a0*/  LEA R3, R11.reuse, UR7, 0x3 ;  /* 0x000000070b037c11 */ /* 0x040fe2000f8e18ff */
[----:B------:R-:W-:Y:S01]  /*20b0*/  NOP ;  /* 0x0000000000007918 */ /* 0x000fe20000000000 */
[----:B-1----:R-:W-:Y:S02]  /*20c0*/  SHF.L.U32 R0, R10, 0x1f, RZ ;  /* 0x0000001f0a007819 */ /* 0x002fe400000006ff */
[----:B------:R-:W-:Y:S02]  /*20d0*/  LEA R5, R11, UR7, 0x4 ;  /* 0x000000070b057c11 */ /* 0x000fe4000f8e20ff */
[----:B--2-4-:R-:W1:Y:S02]  /*20e0*/  SYNCS.PHASECHK.TRANS64.TRYWAIT P0, [R3+URZ+0x90], R0 ;  /* 0x00009000030075a7 */ /* 0x014e6400080011ff */
[----:B-1----:R-:W-:Y:S05]  /*20f0*/  @!P0 BRA `(.L_x_39) ;  /* 0x0000008400dc8947 */ /* 0x002fea0003800000 */
.L_x_177:
[----:B------:R-:W2:Y:S01]  /*2100*/  LDS.128 R4, [R5+0x120] ;  /* 0x0001200005047984 */ /* 0x000ea20000000c00 */
[----:B------:R-:W-:Y:S01]  /*2110*/  UISETP.GE.AND UP0, UPT, UR45, 0x1, UPT ;  /* 0x000000012d00788c */ /* 0x000fe2000bf06270 */
[----:B------:R-:W-:Y:S01]  /*2120*/  @!PT LDS RZ, [RZ] ;  /* 0x00000000fffff984 */ /* 0x000fe20000000800 */
[----:B------:R-:W-:Y:S01]  /*2130*/  @!PT LDS RZ, [RZ] ;  /* 0x00000000fffff984 */ /* 0x000fe20000000800 */
[----:B------:R-:W-:Y:S01]  /*2140*/  @!PT LDS RZ, [RZ] ;  /* 0x00000000fffff984 */ /* 0x000fe20000000800 */
[----:B------:R-:W-:Y:S01]  /*2150*/  @!PT LDS RZ, [RZ] ;  /* 0x00000000fffff984 */ /* 0x000fe20000000800 */
[----:B------:R3:W-:Y:S06]  /*2160*/  MEMBAR.ALL.CTA ;  /* 0x0000000000007992 */ /* 0x0007ec0000008000 */
[----:B---3--:R-:W3:Y:S01]  /*2170*/  FENCE.VIEW.ASYNC.S ;  /* 0x00000000000073c6 */ /* 0x008ee20000000000 */
[----:B--2---:R-:W-:-:S13]  /*2180*/  LOP3.LUT P0, RZ, R6, 0x1, RZ, 0xc0, !PT ;  /* 0x0000000106ff7812 */ /* 0x004fda000780c0ff */
[----:B---3--:R-:W-:Y:S01]  /*2190*/  VOTEU.ANY UP1, P0 ;  /* 0x0000000000ff7886 */ /* 0x008fe20000020100 */
[----:B------:R-:W-:-:S13]  /*21a0*/  PLOP3.LUT P0, PT, PT, PT, UP1, 0x80, 0x8 ;  /* 0x000000000008781c */ /* 0x000fda0003f0f018 */
[----:B-1----:R-:W-:Y:S02]  /*21b0*/  @P0 LOP3.LUT R0, R5, 0xffff, RZ, 0xc0, !PT ;  /* 0x0000ffff05000812 */ /* 0x002fe400078ec0ff */
[----:B------:R-:W-:Y:S02]  /*21c0*/  @P0 MOV R2, R4 ;  /* 0x0000000400020202 */ /* 0x000fe40000000f00 */
[----:B------:R-:W-:Y:S01]  /*21d0*/  @P0 R2UR UR6, R0 ;  /* 0x00000000000602ca */ /* 0x000fe200000e0000 */
[----:B------:R-:W-:Y:S01]  /*21e0*/  VIADD R0, R3, 0xa0 ;  /* 0x000000a003007836 */ /* 0x000fe20000000000 */
[----:B------:R-:W-:Y:S02]  /*21f0*/  @P0 SHF.R.U32.HI R4, RZ, 0x10, R5 ;  /* 0x00000010ff040819 */ /* 0x000fe40000011605 */
[----:B------:R-:W-:Y:S02]  /*2200*/  @P0 R2UR UR8, R2 ;  /* 0x00000000020802ca */ /* 0x000fe400000e0000 */
[----:B------:R-:W-:-:S02]  /*2210*/  PRMT R0, RZ, 0x654, R0 ;  /* 0x00000654ff007816 */ /* 0x000fc40000000000 */
[----:B------:R-:W-:Y:S02]  /*2220*/  @P0 R2UR UR4, R4 ;  /* 0x00000000040402ca */ /* 0x000fe400000e0000 */
[----:B------:R1:W-:Y:S03]  /*2230*/  SYNCS.ARRIVE.TRANS64.RED.A1T0 RZ, [R0+URZ], RZ ;  /* 0x000000ff00ff79a7 */ /* 0x0003e600081004ff */
[----:B------:R-:W-:-:S04]  /*2240*/  @UP1 UMOV UR37, UR6 ;  /* 0x0000000600251c82 */ /* 0x000fc80008000000 */
[----:B------:R-:W-:-:S04]  /*2250*/  @UP1 UMOV UR38, UR8 ;  /* 0x0000000800261c82 */ /* 0x000fc80008000000 */
[----:B------:R-:W-:Y:S01]  /*2260*/  @UP1 UMOV UR36, UR4 ;  /* 0x0000000400241c82 */ /* 0x000fe20008000000 */
[----:B------:R-:W-:Y:S05]  /*2270*/  BRA.U !UP0, `(.L_x_40) ;  /* 0x0000000108d47547 */ /* 0x000fea000b800000 */
[----:B------:R-:W2:Y:S01]  /*2280*/  LDCU.128 UR12, c[0x0][0xb10] ;  /* 0x00016200ff0c77ac */ /* 0x000ea20008000c00 */
[----:B------:R-:W3:Y:S01]  /*2290*/  LDCU UR25, c[0x0][0xb20] ;  /* 0x00016400ff1977ac */ /* 0x000ee20008000800 */
[----:B------:R-:W4:Y:S01]  /*22a0*/  LDCU UR20, c[0x0][0xb0c] ;  /* 0x00016180ff1477ac */ /* 0x000f220008000800 */
[----:B------:R-:W1:Y:S01]  /*22b0*/  LDCU.64 UR10, c[0x0][0xb28] ;  /* 0x00016500ff0a77ac */ /* 0x000e620008000a00 */
[----:B------:R-:W-:Y:S02]  /*22c0*/  UISETP.NE.AND UP3, UPT, UR45, 0x1, UPT ;  /* 0x000000012d00788c */ /* 0x000fe4000bf65270 */
[----:B--2---:R-:W-:Y:S02]  /*22d0*/  UIMAD.WIDE.U32 UR16, UR39, UR15, URZ ;  /* 0x0000000f271072a5 */ /* 0x004fe4000f8e00ff */
[----:B------:R-:W-:Y:S02]  /*22e0*/  UIMAD.WIDE.U32 UR8, UR40, UR12, URZ ;  /* 0x0000000c280872a5 */ /* 0x000fe4000f8e00ff */
[----:B------:R-:W-:-:S02]  /*22f0*/  UISETP.NE.AND UP0, UPT, UR14, 0x1, UPT ;  /* 0x000000010e00788c */ /* 0x000fc4000bf05270 */
[----:B------:R-:W-:Y:S01]  /*2300*/  UIMAD.WIDE.U32 UR22, UR37, UR15, URZ ;  /* 0x0000000f251672a5 */ /* 0x000fe2000f8e00ff */
[----:B------:R-:W-:Y:S02]  /*2310*/  UMOV UR16, UR17 ;  /* 0x0000001100107c82 */ /* 0x000fe40008000000 */
[----:B------:R-:W-:Y:S01]  /*2320*/  UMOV UR8, UR9 ;  /* 0x0000000900087c82 */ /* 0x000fe20008000000 */
[----:B---3--:R-:W-:Y:S02]  /*2330*/  USHF.R.U32.HI UR16, URZ, UR25, UR16 ;  /* 0x00000019ff107299 */ /* 0x008fe40008011610 */
[----:B----4-:R-:W-:Y:S02]  /*2340*/  UISETP.NE.AND UP2, UPT, UR20, 0x1, UPT ;  /* 0x000000011400788c */ /* 0x010fe4000bf45270 */
[----:B------:R-:W-:Y:S02]  /*2350*/  USHF.R.U32.HI UR8, URZ, UR13, UR8 ;  /* 0x0000000dff087299 */ /* 0x000fe40008011608 */
[----:B------:R-:W-:-:S02]  /*2360*/  USEL UR6, UR39, UR16, !UP0 ;  /* 0x0000001027067287 */ /* 0x000fc4000c000000 */
[----:B------:R-:W-:Y:S02]  /*2370*/  USEL UR8, UR40, UR8, !UP2 ;  /* 0x0000000828087287 */ /* 0x000fe4000d000000 */
[----:B-1----:R-:W-:Y:S01]  /*2380*/  UIMAD.WIDE.U32 UR16, UR6, UR10, URZ ;  /* 0x0000000a061072a5 */ /* 0x002fe2000f8e00ff */
[----:B------:R-:W-:Y:S01]  /*2390*/  UMOV UR4, UR23 ;  /* 0x0000001700047c82 */ /* 0x000fe20008000000 */
[----:B------:R-:W-:Y:S02]  /*23a0*/  UIMAD.WIDE.U32 UR18, UR38, UR12, URZ ;  /* 0x0000000c261272a5 */ /* 0x000fe4000f8e00ff */
[----:B------:R-:W-:-:S03]  /*23b0*/  UIMAD.WIDE.U32 UR22, UR8, UR10, URZ ;  /* 0x0000000a081672a5 */ /* 0x000fc6000f8e00ff */
[----:B------:R-:W-:Y:S01]  /*23c0*/  UMOV UR16, UR17 ;  /* 0x0000001100107c82 */ /* 0x000fe20008000000 */
[----:B------:R-:W-:Y:S02]  /*23d0*/  USHF.R.U32.HI UR4, URZ, UR25, UR4 ;  /* 0x00000019ff047299 */ /* 0x000fe40008011604 */
[----:B------:R-:W-:Y:S01]  /*23e0*/  @UP3 USHF.R.U32.HI UR6, URZ, UR11, UR16 ;  /* 0x0000000bff063299 */ /* 0x000fe20008011610 */
[----:B------:R-:W-:Y:S01]  /*23f0*/  UMOV UR18, UR19 ;  /* 0x0000001300127c82 */ /* 0x000fe20008000000 */
[----:B------:R-:W-:Y:S01]  /*2400*/  UMOV UR22, UR23 ;  /* 0x0000001700167c82 */ /* 0x000fe20008000000 */
[----:B------:R-:W-:Y:S02]  /*2410*/  USHF.R.U32.HI UR13, URZ, UR13, UR18 ;  /* 0x0000000dff0d7299 */ /* 0x000fe40008011612 */
[----:B------:R-:W-:Y:S02]  /*2420*/  USEL UR4, UR37, UR4, !UP0 ;  /* 0x0000000425047287 */ /* 0x000fe4000c000000 */
[----:B------:R-:W-:-:S02]  /*2430*/  @UP3 USHF.R.U32.HI UR8, URZ, UR11, UR22 ;  /* 0x0000000bff083299 */ /* 0x000fc40008011616 */
[----:B------:R-:W-:Y:S02]  /*2440*/  UIMAD UR9, UR45, UR6, URZ ;  /* 0x000000062d0972a4 */ /* 0x000fe4000f8e02ff */
[----:B------:R-:W-:Y:S02]  /*2450*/  USEL UR6, UR38, UR13, !UP2 ;  /* 0x0000000d26067287 */ /* 0x000fe4000d000000 */
[----:B------:R-:W-:Y:S02]  /*2460*/  UIMAD UR12, UR45, UR8, URZ ;  /* 0x000000082d0c72a4 */ /* 0x000fe4000f8e02ff */
[----:B------:R-:W-:Y:S02]  /*2470*/  UISETP.GE.AND UP0, UPT, UR4, UR9, UPT ;  /* 0x000000090400728c */ /* 0x000fe4000bf06270 */
[----:B------:R-:W-:Y:S02]  /*2480*/  UIMAD.WIDE.U32 UR16, UR4, UR10, URZ ;  /* 0x0000000a041072a5 */ /* 0x000fe4000f8e00ff */
[----:B------:R-:W-:-:S02]  /*2490*/  UISETP.GE.OR UP0, UPT, UR6, UR12, UP0 ;  /* 0x0000000c0600728c */ /* 0x000fc40008706670 */
        /* <DEDUP_REMOVED lines=19> */
.L_x_40:
[----:B------:R-:W2:Y:S02]  /*25d0*/  LDCU UR4, c[0x0][0xb30] ;  /* 0x00016600ff0477ac */ /* 0x000ea40008000800 */
[----:B--2---:R-:W-:-:S09]  /*25e0*/  UISETP.NE.AND UP0, UPT, UR4, 0x1, UPT ;  /* 0x000000010400788c */ /* 0x004fd2000bf05270 */
[----:B------:R-:W-:Y:S05]  /*25f0*/  BRA.U UP0, `(.L_x_41) ;  /* 0x0000000100447547 */ /* 0x000fea000b800000 */
[----:B------:R-:W2:Y:S01]  /*2600*/  LDCU.128 UR12, c[0x0][0xb10] ;  /* 0x00016200ff0c77ac */ /* 0x000ea20008000c00 */
[----:B------:R-:W3:Y:S01]  /*2610*/  LDCU UR16, c[0x0][0xb0c] ;  /* 0x00016180ff1077ac */ /* 0x000ee20008000800 */
[----:B------:R-:W4:Y:S01]  /*2620*/  LDCU UR17, c[0x0][0xb20] ;  /* 0x00016400ff1177ac */ /* 0x000f220008000800 */
[----:B--2---:R-:W-:Y:S02]  /*2630*/  UIMAD.WIDE.U32 UR10, UR38, UR12, URZ ;  /* 0x0000000c260a72a5 */ /* 0x004fe4000f8e00ff */
[----:B------:R-:W-:Y:S02]  /*2640*/  UIMAD.WIDE.U32 UR8, UR37, UR15, URZ ;  /* 0x0000000f250872a5 */ /* 0x000fe4000f8e00ff */
[----:B---3--:R-:W-:Y:S02]  /*2650*/  UISETP.NE.AND UP2, UPT, UR16, 0x1, UPT ;  /* 0x000000011000788c */ /* 0x008fe4000bf45270 */
[----:B------:R-:W-:Y:S01]  /*2660*/  UISETP.NE.AND UP0, UPT, UR14, 0x1, UPT ;  /* 0x000000010e00788c */ /* 0x000fe2000bf05270 */
[----:B------:R-:W-:-:S02]  /*2670*/  UMOV UR6, UR11 ;  /* 0x0000000b00067c82 */ /* 0x000fc40008000000 */
[----:B------:R-:W-:Y:S01]  /*2680*/  UMOV UR4, UR9 ;  /* 0x0000000900047c82 */ /* 0x000fe20008000000 */
[----:B------:R-:W-:Y:S02]  /*2690*/  USHF.R.U32.HI UR6, URZ, UR13, UR6 ;  /* 0x0000000dff067299 */ /* 0x000fe40008011606 */
[----:B----4-:R-:W-:Y:S02]  /*26a0*/  USHF.R.U32.HI UR4, URZ, UR17, UR4 ;  /* 0x00000011ff047299 */ /* 0x010fe40008011604 */
[----:B------:R-:W-:Y:S02]  /*26b0*/  USEL UR6, UR38, UR6, !UP2 ;  /* 0x0000000626067287 */ /* 0x000fe4000d000000 */
[----:B------:R-:W-:-:S04]  /*26c0*/  USEL UR4, UR37, UR4, !UP0 ;  /* 0x0000000425047287 */ /* 0x000fc8000c000000 */
[----:B------:R-:W-:Y:S02]  /*26d0*/  UIADD3 UR8, UPT, UPT, UR6, -UR4, URZ ;  /* 0x8000000406087290 */ /* 0x000fe4000fffe0ff */
[----:B------:R-:W-:Y:S02]  /*26e0*/  UIADD3 UR4, UPT, UPT, -UR6, UR4, URZ ;  /* 0x0000000406047290 */ /* 0x000fe4000fffe1ff */
[----:B------:R-:W-:Y:S02]  /*26f0*/  UIMAD UR37, UR8, UR14, UR37 ;  /* 0x0000000e082572a4 */ /* 0x000fe4000f8e0225 */
[----:B------:R-:W-:-:S12]  /*2700*/  UIMAD UR38, UR4, UR16, UR38 ;  /* 0x00000010042672a4 */ /* 0x000fd8000f8e0226 */
.L_x_41:
[----:B------:R-:W-:Y:S01]  /*2710*/  VIADD R11, R11, 0x1 ;  /* 0x000000010b0b7836 */ /* 0x000fe20000000000 */
[----:B------:R-:W-:Y:S02]  /*2720*/  R2UR UR6, R67 ;  /* 0x00000000430672ca */ /* 0x000fe400000e0000 */
[----:B------:R-:W-:Y:S02]  /*2730*/  R2UR UR4, R66 ;  /* 0x00000000420472ca */ /* 0x000fe400000e0000 */
[C---:B------:R-:W-:Y:S02]  /*2740*/  ISETP.NE.AND P0, PT, R11.reuse, 0x2, PT ;  /* 0x000000020b00780c */ /* 0x040fe40003f05270 */
[----:B------:R-:W-:Y:S02]  /*2750*/  PLOP3.LUT P1, PT, PT, PT, PT, 0x80, 0x8 ;  /* 0x000000000008781c */ /* 0x000fe40003f2f070 */
[----:B------:R-:W-:Y:S02]  /*2760*/  SEL R3, RZ, 0x1, P0 ;  /* 0x00000001ff037807 */ /* 0x000fe40000000000 */
[----:B------:R-:W-:-:S02]  /*2770*/  SEL R11, R11, RZ, P0 ;  /* 0x000000ff0b0b7207 */ /* 0x000fc40000000000 */
[----:B------:R-:W-:Y:S01]  /*2780*/  LOP3.LUT R10, R10, R3, RZ, 0x3c, !PT ;  /* 0x000000030a0a7212 */ /* 0x000fe200078e3cff */
[----:B------:R-:W-:Y:S02]  /*2790*/  UIADD3 UR16, UPT, UPT, UR38, UR6, URZ ;  /* 0x0000000626107290 */ /* 0x000fe4000fffe0ff */
[----:B------:R-:W-:Y:S01]  /*27a0*/  UIADD3 UR20, UPT, UPT, UR37, UR4, URZ ;  /* 0x0000000425147290 */ /* 0x000fe2000fffe0ff */
[----:B------:R-:W-:Y:S11]  /*27b0*/  BRA.U UP1, `(.L_x_42) ;  /* 0xfffffff101507547 */ /* 0x000ff6000b83ffff */
[----:B------:R-:W-:Y:S01]  /*27c0*/  UIADD3 UR7, UPT, UPT, UR7, 0x20, URZ ;  /* 0x0000002007077890 */ /* 0x000fe2000fffe0ff */
[----:B------:R-:W-:-:S03]  /*27d0*/  SHF.L.U32 R3, R12, 0x1f, RZ ;  /* 0x0000001f0c037819 */ /* 0x000fc600000006ff */
[----:B------:R-:W-:-:S09]  /*27e0*/  ULEA UR4, UR5, UR7, 0x3 ;  /* 0x0000000705047291 */ /* 0x000fd2000f8e18ff */
[----:B------:R-:W2:Y:S02]  /*27f0*/  SYNCS.PHASECHK.TRANS64.TRYWAIT P0, [UR4], R3 ;  /* 0x00000003ff0075a7 */ /* 0x000ea40008001104 */
[----:B--2---:R-:W-:Y:S05]  /*2800*/  @!P0 BRA `(.L_x_43) ;  /* 0x00000080002c8947 */ /* 0x004fea0003800000 */
.L_x_179:
[----:B------:R-:W-:-:S04]  /*2810*/  UIADD3 UR4, UPT, UPT, UR5, 0x1, URZ ;  /* 0x0000000105047890 */ /* 0x000fc8000fffe0ff */
[----:B------:R-:W-:-:S04]  /*2820*/  UISETP.NE.AND UP0, UPT, UR4, 0x4, UPT ;  /* 0x000000040400788c */ /* 0x000fc8000bf05270 */
[----:B------:R-:W-:Y:S02]  /*2830*/  USEL UR6, URZ, 0x1, UP0 ;  /* 0x00000001ff067887 */ /* 0x000fe40008000000 */
[----:B------:R-:W-:-:S04]  /*2840*/  USEL UR4, UR4, URZ, UP0 ;  /* 0x000000ff04047287 */ /* 0x000fc80008000000 */
[----:B------:R-:W-:Y:S01]  /*2850*/  ULEA UR5, UR4, UR7, 0x3 ;  /* 0x0000000704057291 */ /* 0x000fe2000f8e18ff */
[----:B------:R-:W-:-:S04]  /*2860*/  LOP3.LUT R2, R12, UR6, RZ, 0x3c, !PT ;  /* 0x000000060c027c12 */ /* 0x000fc8000f8e3cff */
[----:B-1----:R-:W-:-:S04]  /*2870*/  SHF.L.U32 R3, R2, 0x1f, RZ ;  /* 0x0000001f02037819 */ /* 0x002fc800000006ff */
[----:B------:R-:W1:Y:S02]  /*2880*/  SYNCS.PHASECHK.TRANS64.TRYWAIT P0, [UR5], R3 ;  /* 0x00000003ff0075a7 */ /* 0x000e640008001105 */
[----:B-1----:R-:W-:Y:S05]  /*2890*/  @!P0 BRA `(.L_x_44) ;  /* 0x0000008000208947 */ /* 0x002fea0003800000 */
.L_x_181:
        /* <DEDUP_REMOVED lines=9> */
.L_x_183:
[----:B------:R-:W-:-:S04]  /*2930*/  UIADD3 UR4, UPT, UPT, UR4, 0x1, URZ ;  /* 0x0000000104047890 */ /* 0x000fc8000fffe0ff */
[----:B------:R-:W-:-:S04]  /*2940*/  UISETP.NE.AND UP0, UPT, UR4, 0x4, UPT ;  /* 0x000000040400788c */ /* 0x000fc8000bf05270 */
[----:B------:R-:W-:Y:S02]  /*2950*/  USEL UR5, URZ, 0x1, UP0 ;  /* 0x00000001ff057887 */ /* 0x000fe40008000000 */
[----:B------:R-:W-:-:S04]  /*2960*/  USEL UR4, UR4, URZ, UP0 ;  /* 0x000000ff04047287 */ /* 0x000fc80008000000 */
[----:B------:R-:W-:Y:S01]  /*2970*/  ULEA UR4, UR4, UR7, 0x3 ;  /* 0x0000000704047291 */ /* 0x000fe2000f8e18ff */
[----:B-1----:R-:W-:-:S04]  /*2980*/  LOP3.LUT R3, R2, UR5, RZ, 0x3c, !PT ;  /* 0x0000000502037c12 */ /* 0x002fc8000f8e3cff */
[----:B------:R-:W-:Y:S01]  /*2990*/  SHF.L.U32 R3, R3, 0x1f, RZ ;  /* 0x0000001f03037819 */ /* 0x000fe200000006ff */
[----:B------:R-:W-:-:S07]  /*29a0*/  IMAD.U32 R0, RZ, RZ, UR4 ;  /* 0x00000004ff007e24 */ /* 0x000fce000f8e00ff */
.L_x_46:
[----:B-1----:R1:W2:Y:S02]  /*29b0*/  SYNCS.PHASECHK.TRANS64.TRYWAIT P0, [R0+URZ], R3 ;  /* 0x00000003000075a7 */ /* 0x0022a400080011ff */
[----:B--2---:R-:W-:Y:S05]  /*29c0*/  @!P0 NANOSLEEP.SYNCS 0x989680 ;  /* 0x009896800000895d */ /* 0x004fea0003900000 */
[----:B------:R-:W2:Y:S02]  /*29d0*/  @!P0 SYNCS.PHASECHK.TRANS64 P0, [R0+URZ], R3 ;  /* 0x00000003000085a7 */ /* 0x000ea400080010ff */
[----:B--2---:R-:W-:Y:S05]  /*29e0*/  @P0 EXIT ;  /* 0x000000000000094d */ /* 0x004fea0003800000 */
[----:B------:R-:W-:Y:S05]  /*29f0*/  BRA `(.L_x_46) ;  /* 0xfffffffc00ec7947 */ /* 0x000fea000383ffff */
.L_x_22:
[----:B------:R-:W1:Y:S02]  /*2a00*/  S2UR UR4, SR_CgaCtaId ;  /* 0x00000000000479c3 */ /* 0x000e640000008800 */
[----:B-1----:R-:W-:-:S04]  /*2a10*/  UISETP.NE.AND UP0, UPT, UR4, URZ, UPT ;  /* 0x000000ff0400728c */ /* 0x002fc8000bf05270 */
[----:B------:R-:W-:-:S09]  /*2a20*/  UISETP.NE.OR UP0, UPT, UR17, 0x1, UP0 ;  /* 0x000000011100788c */ /* 0x000fd20008705670 */
[----:B------:R-:W-:Y:S05]  /*2a30*/  BRA.U UP0, `(.L_x_47) ;  /* 0x00000005004c7547 */ /* 0x000fea000b800000 */
[----:B------:R-:W1:Y:S01]  /*2a40*/  S2UR UR5, SR_CgaCtaId ;  /* 0x00000000000579c3 */ /* 0x000e620000008800 */
[----:B------:R-:W-:Y:S01]  /*2a50*/  UMOV UR4, 0x400 ;  /* 0x0000040000047882 */ /* 0x000fe20000000000 */
[----:B------:R-:W-:Y:S01]  /*2a60*/  ISETP.GE.U32.AND P2, PT, R0, 0x4, PT ;  /* 0x000000040000780c */ /* 0x000fe20003f46070 */
[----:B------:R-:W-:Y:S01]  /*2a70*/  IMAD.MOV.U32 R12, RZ, RZ, 0x1 ;  /* 0x00000001ff0c7424 */ /* 0x000fe200078e00ff */
[----:B------:R-:W-:Y:S02]  /*2a80*/  CS2R R10, SRZ ;  /* 0x00000000000a7805 */ /* 0x000fe4000001ff00 */
[----:B------:R-:W-:Y:S01]  /*2a90*/  CS2R R8, SRZ ;  /* 0x0000000000087805 */ /* 0x000fe2000001ff00 */
[----:B-1----:R-:W-:-:S03]  /*2aa0*/  ULEA UR6, UR5, UR4, 0x18 ;  /* 0x0000000405067291 */ /* 0x002fc6000f8ec0ff */
[----:B------:R-:W-:-:S09]  /*2ab0*/  UMOV UR5, URZ ;  /* 0x000000ff00057c82 */ /* 0x000fd20008000000 */
.L_x_51:
[----:B------:R-:W-:Y:S02]  /*2ac0*/  LEA R2, R8, UR6, 0x3 ;  /* 0x0000000608027c11 */ /* 0x000fe4000f8e18ff */
[----:B------:R-:W-:-:S03]  /*2ad0*/  SHF.L.U32 R5, R9, 0x1f, RZ ;  /* 0x0000001f09057819 */ /* 0x000fc600000006ff */
[----:B------:R-:W-:Y:S01]  /*2ae0*/  VIADD R4, R2, 0x100 ;  /* 0x0000010002047836 */ /* 0x000fe20000000000 */
[----:B------:R-:W1:Y:S02]  /*2af0*/  SYNCS.PHASECHK.TRANS64.TRYWAIT P0, [R2+URZ+0xf0], R5 ;  /* 0x0000f005020075a7 */ /* 0x000e6400080011ff */
[----:B-1----:R-:W-:Y:S05]  /*2b00*/  @!P0 BRA `(.L_x_48) ;  /* 0x0000007c00b48947 */ /* 0x002fea0003800000 */
.L_x_184:
[----:B------:R-:W-:Y:S01]  /*2b10*/  ULEA UR4, UR5, UR6, 0x3 ;  /* 0x0000000605047291 */ /* 0x000fe2000f8e18ff */
[----:B------:R-:W-:Y:S02]  /*2b20*/  PRMT R4, RZ, 0x654, R4 ;  /* 0x00000654ff047816 */ /* 0x000fe40000000004 */
[----:B-1----:R-:W-:Y:S01]  /*2b30*/  SHF.L.U32 R5, R12, 0x1f, RZ ;  /* 0x0000001f0c057819 */ /* 0x002fe200000006ff */
[----:B------:R-:W-:Y:S01]  /*2b40*/  UIADD3 UR7, UPT, UPT, UR4, 0x90, URZ ;  /* 0x0000009004077890 */ /* 0x000fe2000fffe0ff */
[----:B------:R1:W-:Y:S05]  /*2b50*/  SYNCS.ARRIVE.TRANS64.RED.A1T0 RZ, [R4+URZ], RZ ;  /* 0x000000ff04ff79a7 */ /* 0x0003ea00081004ff */
[----:B------:R-:W-:Y:S01]  /*2b60*/  IMAD.U32 R7, RZ, RZ, UR7 ;  /* 0x00000007ff077e24 */ /* 0x000fe2000f8e00ff */
[----:B------:R-:W2:Y:S04]  /*2b70*/  SYNCS.PHASECHK.TRANS64.TRYWAIT P0, [UR4+0xa0], R5 ;  /* 0x0000a005ff0075a7 */ /* 0x000ea80008001104 */
[----:B------:R-:W-:Y:S01]  /*2b80*/  PRMT R6, R0, 0x654, R7 ;  /* 0x0000065400067816 */ /* 0x000fe20000000007 */
[----:B-1----:R-:W-:Y:S01]  /*2b90*/  @!P2 IMAD.MOV.U32 R4, RZ, RZ, 0x10 ;  /* 0x00000010ff04a424 */ /* 0x002fe200078e00ff */
[----:B--2---:R-:W-:Y:S06]  /*2ba0*/  @!P0 BRA `(.L_x_49) ;  /* 0x0000007c00a08947 */ /* 0x004fec0003800000 */
.L_x_186:
[----:B------:R-:W-:Y:S01]  /*2bb0*/  ULEA UR8, UR5, UR6, 0x4 ;  /* 0x0000000605087291 */ /* 0x000fe2000f8e20ff */
[----:B------:R-:W-:Y:S01]  /*2bc0*/  SEL R3, R6, R3, !P2 ;  /* 0x0000000306037207 */ /* 0x000fe20005000000 */
[----:B------:R-:W-:Y:S01]  /*2bd0*/  UIADD3 UR9, UPT, UPT, UR4, 0x90, URZ ;  /* 0x0000009004097890 */ /* 0x000fe2000fffe0ff */
[----:B-1----:R-:W-:Y:S01]  /*2be0*/  LEA R2, R11, UR6, 0x3 ;  /* 0x000000060b027c11 */ /* 0x002fe2000f8e18ff */
[----:B------:R-:W-:Y:S01]  /*2bf0*/  UIADD3 UR8, UPT, UPT, UR8, 0x120, URZ ;  /* 0x0000012008087890 */ /* 0x000fe2000fffe0ff */
[----:B------:R-:W-:Y:S01]  /*2c00*/  SHF.L.U32 R5, R10, 0x1f, RZ ;  /* 0x0000001f0a057819 */ /* 0x000fe200000006ff */
[----:B------:R1:W-:Y:S01]  /*2c10*/  @!P2 SYNCS.ARRIVE.TRANS64.RED RZ, [R3+URZ], R4 ;  /* 0x0000000403ffa9a7 */ /* 0x0003e200080004ff */
[----:B------:R-:W-:Y:S01]  /*2c20*/  UIADD3 UR4, UPT, UPT, UR5, 0x1, URZ ;  /* 0x0000000105047890 */ /* 0x000fe2000fffe0ff */
[----:B------:R-:W-:-:S03]  /*2c30*/  VIADD R8, R8, 0x1 ;  /* 0x0000000108087836 */ /* 0x000fc60000000000 */
[----:B------:R-:W-:Y:S02]  /*2c40*/  UISETP.NE.AND UP0, UPT, UR4, 0x2, UPT ;  /* 0x000000020400788c */ /* 0x000fe4000bf05270 */
[----:B------:R-:W-:Y:S06]  /*2c50*/  UGETNEXTWORKID.BROADCAST [UR8], [UR9] ;  /* 0x00000000080073ca */ /* 0x000fec0008000100 */
[----:B------:R-:W-:Y:S01]  /*2c60*/  USEL UR7, URZ, 0x1, UP0 ;  /* 0x00000001ff077887 */ /* 0x000fe20008000000 */
[----:B------:R-:W-:Y:S01]  /*2c70*/  ISETP.NE.AND P0, PT, R8, 0x2, PT ;  /* 0x000000020800780c */ /* 0x000fe20003f05270 */
[----:B------:R-:W-:Y:S01]  /*2c80*/  USEL UR5, UR4, URZ, UP0 ;  /* 0x000000ff04057287 */ /* 0x000fe20008000000 */
[----:B------:R-:W2:Y:S03]  /*2c90*/  SYNCS.PHASECHK.TRANS64.TRYWAIT P1, [R2+URZ+0x90], R5 ;  /* 0x00009005020075a7 */ /* 0x000ea600080211ff */
[----:B------:R-:W-:Y:S01]  /*2ca0*/  LOP3.LUT R12, R12, UR7, RZ, 0x3c, !PT ;  /* 0x000000070c0c7c12 */ /* 0x000fe2000f8e3cff */
[----:B-12---:R-:W-:Y:S07]  /*2cb0*/  @!P1 BRA `(.L_x_50) ;  /* 0x0000007c00749947 */ /* 0x006fee0003800000 */
.L_x_187:
[C---:B------:R-:W-:Y:S01]  /*2cc0*/  LEA R4, R11.reuse, UR6, 0x4 ;  /* 0x000000060b047c11 */ /* 0x040fe2000f8e20ff */
[----:B-1----:R-:W-:Y:S01]  /*2cd0*/  VIADD R2, R2, 0xa0 ;  /* 0x000000a002027836 */ /* 0x002fe20000000000 */
[----:B------:R-:W-:Y:S01]  /*2ce0*/  SEL R8, R8, RZ, P0 ;  /* 0x000000ff08087207 */ /* 0x000fe20000000000 */
[----:B------:R-:W-:-:S03]  /*2cf0*/  VIADD R11, R11, 0x1 ;  /* 0x000000010b0b7836 */ /* 0x000fc60000000000 */
[----:B------:R-:W1:Y:S01]  /*2d00*/  LDS.128 R4, [R4+0x120] ;  /* 0x0001200004047984 */ /* 0x000e620000000c00 */
[----:B------:R-:W-:Y:S02]  /*2d10*/  PRMT R2, RZ, 0x654, R2 ;  /* 0x00000654ff027816 */ /* 0x000fe40000000002 */
[C---:B------:R-:W-:Y:S01]  /*2d20*/  ISETP.NE.AND P1, PT, R11.reuse, 0x2, PT ;  /* 0x000000020b00780c */ /* 0x040fe20003f25270 */
[----:B------:R-:W-:Y:S01]  /*2d30*/  @!PT LDS RZ, [RZ] ;  /* 0x00000000fffff984 */ /* 0x000fe20000000800 */
[----:B------:R-:W-:Y:S01]  /*2d40*/  @!PT LDS RZ, [RZ] ;  /* 0x00000000fffff984 */ /* 0x000fe20000000800 */
[----:B------:R-:W-:Y:S01]  /*2d50*/  @!PT LDS RZ, [RZ] ;  /* 0x00000000fffff984 */ /* 0x000fe20000000800 */
[----:B------:R-:W-:Y:S01]  /*2d60*/  @!PT LDS RZ, [RZ] ;  /* 0x00000000fffff984 */ /* 0x000fe20000000800 */
[----:B------:R2:W-:Y:S06]  /*2d70*/  MEMBAR.ALL.CTA ;  /* 0x0000000000007992 */ /* 0x0005ec0000008000 */
[----:B--2---:R-:W2:Y:S01]  /*2d80*/  FENCE.VIEW.ASYNC.S ;  /* 0x00000000000073c6 */ /* 0x004ea20000000000 */
[----:B------:R-:W-:Y:S01]  /*2d90*/  SEL R11, R11, RZ, P1 ;  /* 0x000000ff0b0b7207 */ /* 0x000fe20000800000 */
[----:B--2---:R2:W-:Y:S01]  /*2da0*/  SYNCS.ARRIVE.TRANS64.RED.A1T0 RZ, [R2+URZ], RZ ;  /* 0x000000ff02ff79a7 */ /* 0x0045e200081004ff */
[----:B-1----:R-:W-:-:S02]  /*2db0*/  LOP3.LUT P3, RZ, R6, 0x1, RZ, 0xc0, !PT ;  /* 0x0000000106ff7812 */ /* 0x002fc4000786c0ff */
[----:B------:R-:W-:-:S04]  /*2dc0*/  SEL R5, RZ, 0x1, P1 ;  /* 0x00000001ff057807 */ /* 0x000fc80000800000 */
[----:B------:R-:W-:Y:S02]  /*2dd0*/  LOP3.LUT R10, R10, R5, RZ, 0x3c, !PT ;  /* 0x000000050a0a7212 */ /* 0x000fe400078e3cff */
[----:B--2---:R-:W-:-:S04]  /*2de0*/  SEL R2, RZ, 0x1, P0 ;  /* 0x00000001ff027807 */ /* 0x004fc80000000000 */
[----:B------:R-:W-:Y:S01]  /*2df0*/  LOP3.LUT R9, R9, R2, RZ, 0x3c, !PT ;  /* 0x0000000209097212 */ /* 0x000fe200078e3cff */
[----:B------:R-:W-:Y:S06]  /*2e00*/  @P3 BRA `(.L_x_51) ;  /* 0xfffffffc002c3947 */ /* 0x000fec000383ffff */
[----:B------:R-:W-:Y:S01]  /*2e10*/  ULEA UR4, UR5, UR6, 0x3 ;  /* 0x0000000605047291 */ /* 0x000fe2000f8e18ff */
[----:B------:R-:W-:-:S08]  /*2e20*/  SHF.L.U32 R3, R12, 0x1f, RZ ;  /* 0x0000001f0c037819 */ /* 0x000fd000000006ff */
[----:B------:R-:W1:Y:S02]  /*2e30*/  SYNCS.PHASECHK.TRANS64 P0, [UR4+0xa0], R3 ;  /* 0x0000a003ff0075a7 */ /* 0x000e640008001004 */
[----:B-1----:R-:W-:Y:S05]  /*2e40*/  @P0 BRA `(.L_x_52) ;  /* 0x0000000000080947 */ /* 0x002fea0003800000 */
[----:B------:R-:W1:Y:S02]  /*2e50*/  SYNCS.PHASECHK.TRANS64.TRYWAIT P0, [UR4+0xa0], R3 ;  /* 0x0000a003ff0075a7 */ /* 0x000e640008001104 */
[----:B-1----:R-:W-:Y:S05]  /*2e60*/  @!P0 BRA `(.L_x_53) ;  /* 0x0000007c001c8947 */ /* 0x002fea0003800000 */
.L_x_52:
[----:B------:R-:W-:-:S04]  /*2e70*/  UIADD3 UR7, UPT, UPT, UR5, 0x1, URZ ;  /* 0x0000000105077890 */ /* 0x000fc8000fffe0ff */
[----:B------:R-:W-:-:S04]  /*2e80*/  UISETP.NE.AND UP0, UPT, UR7, 0x2, UPT ;  /* 0x000000020700788c */ /* 0x000fc8000bf05270 */
[----:B------:R-:W-:Y:S02]  /*2e90*/  USEL UR8, URZ, 0x1, UP0 ;  /* 0x00000001ff087887 */ /* 0x000fe40008000000 */
[----:B------:R-:W-:-:S04]  /*2ea0*/  USEL UR7, UR7, URZ, UP0 ;  /* 0x000000ff07077287 */ /* 0x000fc80008000000 */
[----:B------:R-:W-:Y:S01]  /*2eb0*/  ULEA UR7, UR7, UR6, 0x3 ;  /* 0x0000000607077291 */ /* 0x000fe2000f8e18ff */
[----:B-1----:R-:W-:-:S04]  /*2ec0*/  LOP3.LUT R3, R12, UR8, RZ, 0x3c, !PT ;  /* 0x000000080c037c12 */ /* 0x002fc8000f8e3cff */
[----:B------:R-:W-:-:S04]  /*2ed0*/  SHF.L.U32 R0, R3, 0x1f, RZ ;  /* 0x0000001f03007819 */ /* 0x000fc800000006ff */
[----:B------:R-:W1:Y:S02]  /*2ee0*/  SYNCS.PHASECHK.TRANS64 P0, [UR7+0xa0], R0 ;  /* 0x0000a000ff0075a7 */ /* 0x000e640008001007 */
[----:B-1----:R-:W-:Y:S05]  /*2ef0*/  @P0 EXIT ;  /* 0x000000000000094d */ /* 0x002fea0003800000 */
[----:B------:R-:W-:Y:S02]  /*2f00*/  SHF.L.U32 R3, R3, 0x1f, RZ ;  /* 0x0000001f03037819 */ /* 0x000fe400000006ff */
[----:B------:R-:W-:-:S07]  /*2f10*/  MOV R0, UR7 ;  /* 0x0000000700007c02 */ /* 0x000fce0008000f00 */
.L_x_54:
[----:B-1----:R1:W2:Y:S02]  /*2f20*/  SYNCS.PHASECHK.TRANS64.TRYWAIT P0, [R0+URZ+0xa0], R3 ;  /* 0x0000a003000075a7 */ /* 0x0022a400080011ff */
[----:B--2---:R-:W-:Y:S05]  /*2f30*/  @!P0 NANOSLEEP.SYNCS 0x989680 ;  /* 0x009896800000895d */ /* 0x004fea0003900000 */
[----:B------:R-:W2:Y:S02]  /*2f40*/  @!P0 SYNCS.PHASECHK.TRANS64 P0, [R0+URZ+0xa0], R3 ;  /* 0x0000a003000085a7 */ /* 0x000ea400080010ff */
[----:B--2---:R-:W-:Y:S05]  /*2f50*/  @P0 EXIT ;  /* 0x000000000000094d */ /* 0x004fea0003800000 */
[----:B------:R-:W-:Y:S05]  /*2f60*/  BRA `(.L_x_54) ;  /* 0xfffffffc00ec7947 */ /* 0x000fea000383ffff */
.L_x_47:
[----:B------:R-:W-:Y:S05]  /*2f70*/  BRA.U UP4, `(.L_x_55) ;  /* 0x0000000d04d87547 */ /* 0x000fea000b800000 */
[----:B------:R-:W1:Y:S01]  /*2f80*/  S2UR UR7, SR_CgaCtaId ;  /* 0x00000000000779c3 */ /* 0x000e620000008800 */
[----:B------:R-:W-:Y:S01]  /*2f90*/  UMOV UR4, 0x40 ;  /* 0x0000004000047882 */ /* 0x000fe20000000000 */
[----:B------:R-:W-:Y:S01]  /*2fa0*/  NOP ;  /* 0x0000000000007918 */ /* 0x000fe20000000000 */
[----:B------:R-:W-:Y:S01]  /*2fb0*/  UMOV UR6, 0x400 ;  /* 0x0000040000067882 */ /* 0x000fe20000000000 */
[----:B-1----:R-:W-:Y:S02]  /*2fc0*/  ULEA UR5, UR7, UR4, 0x18 ;  /* 0x0000000407057291 */ /* 0x002fe4000f8ec0ff */
[----:B------:R-:W-:-:S07]  /*2fd0*/  ULEA UR6, UR7, UR6, 0x18 ;  /* 0x0000000607067291 */ /* 0x000fce000f8ec0ff */
[----:B------:R-:W1:Y:S02]  /*2fe0*/  LDS.U8 R0, [UR5+0x1c] ;  /* 0x00001c05ff007984 */ /* 0x000e640008000000 */
[----:B-1----:R-:W-:-:S13]  /*2ff0*/  ISETP.NE.AND P0, PT, R0, RZ, PT ;  /* 0x000000ff0000720c */ /* 0x002fda0003f05270 */
[----:B------:R-:W-:Y:S05]  /*3000*/  @P0 BRA `(.L_x_56) ;  /* 0x0000000000580947 */ /* 0x000fea0003800000 */
[----:B------:R-:W-:-:S13]  /*3010*/  ELECT P0, URZ, PT ;  /* 0x0000000000ff782f */ /* 0x000fda0003800000 */
[----:B------:R-:W-:Y:S05]  /*3020*/  @!P0 BRA `(.L_x_57) ;  /* 0x0000000000608947 */ /* 0x000fea0003800000 */
[----:B------:R-:W-:Y:S01]  /*3030*/  UMOV UR4, 0x10 ;  /* 0x0000001000047882 */ /* 0x000fe20000000000 */
[----:B------:R-:W-:Y:S01]  /*3040*/  HFMA2 R0, -RZ, RZ, 0, 5.9604644775390625e-08 ;  /* 0x00000001ff007431 */ /* 0x000fe200000001ff */
[----:B------:R-:W-:-:S03]  /*3050*/  MOV R3, 0xffff ;  /* 0x0000ffff00037802 */ /* 0x000fc60000000f00 */
[----:B------:R-:W-:Y:S04]  /*3060*/  DEPBAR.LE SB1, 0x36 ;  /* 0x00009d800000791a */ /* 0x000fe80000000000 */
[----:B------:R-:W1:Y:S02]  /*3070*/  UTCATOMSWS.FIND_AND_SET.ALIGN UP0, UR4, UR4 ;  /* 0x00000004000475e3 */ /* 0x000e640008000800 */
[----:B-1----:R-:W-:Y:S01]  /*3080*/  MOV R4, UR4 ;  /* 0x0000000400047c02 */ /* 0x002fe20008000f00 */
[----:B------:R-:W-:Y:S06]  /*3090*/  BRA.U UP0, `(.L_x_58) ;  /* 0x0000000100187547 */ /* 0x000fec000b800000 */
.L_x_59:
[----:B------:R-:W-:Y:S05]  /*30a0*/  NANOSLEEP 0x64 ;  /* 0x000000640000795d */ /* 0x000fea0003800000 */
[----:B------:R-:W-:-:S05]  /*30b0*/  UMOV UR4, 0x10 ;  /* 0x0000001000047882 */ /* 0x000fca0000000000 */
[----:B------:R-:W-:Y:S04]  /*30c0*/  DEPBAR.LE SB1, 0x36 ;  /* 0x00009d800000791a */ /* 0x000fe80000000000 */
[----:B------:R-:W1:Y:S02]  /*30d0*/  UTCATOMSWS.FIND_AND_SET.ALIGN UP0, UR4, UR4 ;  /* 0x00000004000475e3 */ /* 0x000e640008000800 */
[----:B-1----:R-:W-:Y:S01]  /*30e0*/  MOV R4, UR4 ;  /* 0x0000000400047c02 */ /* 0x002fe20008000f00 */
[----:B------:R-:W-:Y:S05]  /*30f0*/  BRA.U !UP0, `(.L_x_59) ;  /* 0xfffffffd08e87547 */ /* 0x000fea000b83ffff */
.L_x_58:
[-C--:B------:R-:W-:Y:S02]  /*3100*/  SHF.L.U32 R3, R3, R4.reuse, RZ ;  /* 0x0000000403037219 */ /* 0x080fe400000006ff */
[----:B------:R-:W-:Y:S01]  /*3110*/  SHF.L.U32 R0, R0, R4, RZ ;  /* 0x0000000400007219 */ /* 0x000fe200000006ff */
[----:B------:R-:W-:Y:S02]  /*3120*/  IMAD.SHL.U32 R4, R4, 0x20, RZ ;  /* 0x0000002004047824 */ /* 0x000fe400078e00ff */
[----:B------:R1:W-:Y:S04]  /*3130*/  ATOMS.OR RZ, [UR5+0x14], R3 ;  /* 0x00001403ffff798c */ /* 0x0003e8000b000005 */
[----:B------:R1:W-:Y:S04]  /*3140*/  ATOMS.OR RZ, [UR5+0x18], R0 ;  /* 0x00001800ffff798c */ /* 0x0003e8000b000005 */
[----:B------:R1:W-:Y:S01]  /*3150*/  STS [UR6+0x140], R4 ;  /* 0x00014004ff007988 */ /* 0x0003e20008000806 */
[----:B------:R-:W-:Y:S05]  /*3160*/  BRA `(.L_x_57) ;  /* 0x0000000000107947 */ /* 0x000fea0003800000 */
.L_x_56:
[----:B------:R-:W-:Y:S02]  /*3170*/  MOV R0, 0xffffffff ;  /* 0xffffffff00007802 */ /* 0x000fe40000000f00 */
[----:B------:R-:W-:-:S03]  /*3180*/  MOV R4, 0x31b0 ;  /* 0x000031b000047802 */ /* 0x000fc60000000f00 */
[----:B------:R1:W-:Y:S04]  /*3190*/  STS [UR6+0x140], R0 ;  /* 0x00014000ff007988 */ /* 0x0003e80008000806 */
[----:B-1---5:R-:W-:Y:S05]  /*31a0*/  CALL.REL.NOINC `($__internal_1_$__cuda_sm10x_tcgen05_guardrail_trap_phase_invalid_during_alloc) ;  /* 0x0000008400147944 */ /* 0x022fea0003c00000 */
.L_x_57:
[----:B------:R-:W-:Y:S05]  /*31b0*/  WARPSYNC.ALL ;  /* 0x0000000000007948 */ /* 0x000fea0003800000 */
[----:B------:R-:W2:Y:S01]  /*31c0*/  S2UR UR4, SR_CgaCtaId ;  /* 0x00000000000479c3 */ /* 0x000ea20000008800 */
[----:B------:R-:W-:Y:S01]  /*31d0*/  UMOV UR26, 0x400 ;  /* 0x00000400001a7882 */ /* 0x000fe20000000000 */
[----:B------:R-:W-:-:S06]  /*31e0*/  NOP ;  /* 0x0000000000007918 */ /* 0x000fcc0000000000 */
[----:B------:R-:W-:Y:S06]  /*31f0*/  BAR.ARV 0x6, 0xa0 ;  /* 0x0182800000007b1d */ /* 0x000fec0000002000 */
[----:B------:R-:W3:Y:S01]  /*3200*/  LDCU UR5, c[0x0][0x38c] ;  /* 0x00007180ff0577ac */ /* 0x000ee20008000800 */
[----:B------:R-:W-:Y:S01]  /*3210*/  LOP3.LUT R2, R2, 0xffff, RZ, 0xc0, !PT ;  /* 0x0000ffff02027812 */ /* 0x000fe200078ec0ff */
[----:B------:R-:W-:Y:S01]  /*3220*/  IMAD.MOV.U32 R11, RZ, RZ, 0x1 ;  /* 0x00000001ff0b7424 */ /* 0x000fe200078e00ff */
[----:B------:R-:W-:Y:S01]  /*3230*/  CS2R R8, SRZ ;  /* 0x0000000000087805 */ /* 0x000fe2000001ff00 */
[----:B------:R-:W4:Y:S01]  /*3240*/  LDCU UR7, c[0x0][0x38c] ;  /* 0x00007180ff0777ac */ /* 0x000f220008000800 */
[----:B------:R-:W-:Y:S01]  /*3250*/  R2UR UR27, R2 ;  /* 0x00000000021b72ca */ /* 0x000fe200000e0000 */
[----:B------:R-:W-:Y:S01]  /*3260*/  IMAD.MOV.U32 R10, RZ, RZ, RZ ;  /* 0x000000ffff0a7224 */ /* 0x000fe200078e00ff */
[----:B------:R-:W-:Y:S01]  /*3270*/  UMOV UR30, URZ ;  /* 0x000000ff001e7c82 */ /* 0x000fe20008000000 */
[----:B------:R-:W-:Y:S01]  /*3280*/  UMOV UR24, URZ ;  /* 0x000000ff00187c82 */ /* 0x000fe20008000000 */
[----:B--2---:R-:W-:Y:S01]  /*3290*/  ULEA UR26, UR4, UR26, 0x18 ;  /* 0x0000001a041a7291 */ /* 0x004fe2000f8ec0ff */
[----:B------:R-:W-:Y:S01]  /*32a0*/  UMOV UR38, 0x0 ;  /* 0x0000000000267882 */ /* 0x000fe20000000000 */
[----:B------:R-:W-:-:S02]  /*32b0*/  UMOV UR39, 0x4400910 ;  /* 0x0440091000277882 */ /* 0x000fc40000000000 */
[----:B------:R-:W-:Y:S02]  /*32c0*/  UIADD3 UR4, UPT, UPT, UR26, 0x8800, URZ ;  /* 0x000088001a047890 */ /* 0x000fe4000fffe0ff */
[----:B------:R-:W-:Y:S02]  /*32d0*/  UIADD3 UR6, UPT, UPT, UR26, 0x10800, URZ ;  /* 0x000108001a067890 */ /* 0x000fe4000fffe0ff */
[----:B---3--:R-:W-:Y:S01]  /*32e0*/  UIADD3 UR5, UPT, UPT, UR5, 0x1f, URZ ;  /* 0x0000001f05057890 */ /* 0x008fe2000fffe0ff */
[----:B-1----:R-:W1:Y:S01]  /*32f0*/  LDS R0, [UR26+0x140] ;  /* 0x0001401aff007984 */ /* 0x002e620008000800 */
[----:B------:R-:W-:Y:S01]  /*3300*/  UMOV UR36, 0x0 ;  /* 0x0000000000247882 */ /* 0x000fe20000000000 */
[----:B------:R-:W-:Y:S01]  /*3310*/  UMOV UR37, 0x4400910 ;  /* 0x0440091000257882 */ /* 0x000fe20000000000 */
[----:B------:R-:W-:Y:S02]  /*3320*/  USHF.R.S32.HI UR40, URZ, 0x1f, UR5 ;  /* 0x0000001fff287899 */ /* 0x000fe40008011405 */
[----:B----4-:R-:W-:-:S02]  /*3330*/  UISETP.GE.AND UP4, UPT, UR7, 0x1, UPT ;  /* 0x000000010700788c */ /* 0x010fc4000bf86270 */
[----:B------:R-:W-:Y:S02]  /*3340*/  ULEA.HI UR40, UR40, UR5, URZ, 0x5 ;  /* 0x0000000528287291 */ /* 0x000fe4000f8f28ff */
[----:B------:R-:W-:Y:S02]  /*3350*/  USHF.R.U32.HI UR5, URZ, 0x4, UR4 ;  /* 0x00000004ff057899 */ /* 0x000fe40008011604 */
[----:B------:R-:W-:Y:S02]  /*3360*/  USHF.R.S32.HI UR40, URZ, 0x5, UR40 ;  /* 0x00000005ff287899 */ /* 0x000fe40008011428 */
[----:B------:R-:W-:Y:S02]  /*3370*/  USHF.R.U32.HI UR4, URZ, 0x4, UR6 ;  /* 0x00000004ff047899 */ /* 0x000fe40008011606 */
[----:B------:R-:W-:Y:S02]  /*3380*/  UISETP.LT.AND UP0, UPT, UR40, 0x1, UPT ;  /* 0x000000012800788c */ /* 0x000fe4000bf01270 */
[----:B------:R-:W-:-:S02]  /*3390*/  ULOP3.LUT UR5, UR5, 0x3fff, URZ, 0xc0, !UPT ;  /* 0x00003fff05057892 */ /* 0x000fc4000f8ec0ff */
[----:B------:R-:W-:Y:S02]  /*33a0*/  ULOP3.LUT UR4, UR4, 0x3fff, URZ, 0xc0, !UPT ;  /* 0x00003fff04047892 */ /* 0x000fe4000f8ec0ff */
[----:B------:R-:W-:Y:S02]  /*33b0*/  USEL UR41, UR40, 0x1, !UP0 ;  /* 0x0000000128297887 */ /* 0x000fe4000c000000 */
[----:B------:R-:W-:Y:S02]  /*33c0*/  ULOP3.LUT UR28, UR5, 0x10000, URZ, 0xfc, !UPT ;  /* 0x00010000051c7892 */ /* 0x000fe4000f8efcff */
[----:B------:R-:W-:Y:S02]  /*33d0*/  ULOP3.LUT UR29, UR4, 0x10000, URZ, 0xfc, !UPT ;  /* 0x00010000041d7892 */ /* 0x000fe4000f8efcff */
[----:B------:R-:W-:Y:S01]  /*33e0*/  UIADD3 UR41, UPT, UPT, -UR41, URZ, URZ ;  /* 0x000000ff29297290 */ /* 0x000fe2000fffe1ff */
[----:B------:R-:W-:Y:S01]  /*33f0*/  UMOV UR34, 0x0 ;  /* 0x0000000000227882 */ /* 0x000fe20000000000 */
[----:B------:R-:W-:Y:S01]  /*3400*/  UMOV UR35, 0x4400910 ;  /* 0x0440091000237882 */ /* 0x000fe20000000000 */
[----:B------:R-:W-:Y:S01]  /*3410*/  UMOV UR32, 0x0 ;  /* 0x0000000000207882 */ /* 0x000fe20000000000 */
[----:B------:R-:W-:Y:S01]  /*3420*/  UMOV UR33, 0x4400910 ;  /* 0x0440091000217882 */ /* 0x000fe20000000000 */
[----:B-1----:R-:W-:-:S15]  /*3430*/  R2UR UR42, R0 ;  /* 0x00000000002a72ca */ /* 0x002fde00000e0000 */
.L_x_66:
[----:B------:R-:W-:Y:S02]  /*3440*/  LEA R0, R10, UR26, 0x3 ;  /* 0x0000001a0a007c11 */ /* 0x000fe4000f8e18ff */
[----:B------:R-:W-:Y:S02]  /*3450*/  SHF.L.U32 R5, R9, 0x1f, RZ ;  /* 0x0000001f09057819 */ /* 0x000fe400000006ff */
[----:B------:R-:W-:Y:S01]  /*3460*/  PLOP3.LUT P0, PT, PT, PT, UP4, 0x80, 0x8 ;  /* 0x000000000008781c */ /* 0x000fe20003f0f048 */
[----:B------:R-:W-:Y:S01]  /*3470*/  VIADD R3, R0, 0xa0 ;  /* 0x000000a000037836 */ /* 0x000fe20000000000 */
[----:B-1----:R-:W1:Y:S02]  /*3480*/  SYNCS.PHASECHK.TRANS64.TRYWAIT P1, [R0+URZ+0x90], R5 ;  /* 0x00009005000075a7 */ /* 0x002e6400080211ff */
[----:B-1-3--:R-:W-:Y:S09]  /*3490*/  @!P1 BRA `(.L_x_60) ;  /* 0x0000007400a89947 */ /* 0x00aff20003800000 */
.L_x_189:
[----:B------:R-:W-:Y:S01]  /*34a0*/  LEA R4, R10, UR26, 0x4 ;  /* 0x0000001a0a047c11 */ /* 0x000fe2000f8e20ff */
[----:B------:R-:W-:Y:S01]  /*34b0*/  @UP4 ULEA UR4, UR24, UR26, 0x3 ;  /* 0x0000001a18044291 */ /* 0x000fe2000f8e18ff */
[----:B------:R-:W-:Y:S01]  /*34c0*/  PLOP3.LUT P2, PT, PT, PT, PT, 0x80, 0x8 ;  /* 0x000000000008781c */ /* 0x000fe20003f4f070 */
[----:B------:R-:W-:Y:S01]  /*34d0*/  ULEA UR31, UR30, UR26, 0x3 ;  /* 0x0000001a1e1f7291 */ /* 0x000fe2000f8e18ff */
[----:B------:R-:W-:Y:S02]  /*34e0*/  PRMT R3, RZ, 0x654, R3 ;  /* 0x00000654ff037816 */ /* 0x000fe40000000003 */
[----:B-1----:R-:W1:Y:S01]  /*34f0*/  LDS.128 R4, [R4+0x120] ;  /* 0x0001200004047984 */ /* 0x002e620000000c00 */
[----:B------:R-:W-:Y:S02]  /*3500*/  @P0 SHF.L.U32 R2, R8, 0x1f, RZ ;  /* 0x0000001f08020819 */ /* 0x000fe400000006ff */
[----:B------:R-:W-:Y:S01]  /*3510*/  SHF.L.U32 R0, R11, 0x1f, RZ ;  /* 0x0000001f0b007819 */ /* 0x000fe200000006ff */
[----:B------:R-:W-:Y:S01]  /*3520*/  @!PT LDS RZ, [RZ] ;  /* 0x00000000fffff984 */ /* 0x000fe20000000800 */
[----:B------:R-:W-:Y:S01]  /*3530*/  @!PT LDS RZ, [RZ] ;  /* 0x00000000fffff984 */ /* 0x000fe20000000800 */
[----:B------:R-:W-:Y:S01]  /*3540*/  @!PT LDS RZ, [RZ] ;  /* 0x00000000fffff984 */ /* 0x000fe20000000800 */
[----:B------:R-:W-:Y:S01]  /*3550*/  @!PT LDS RZ, [RZ] ;  /* 0x00000000fffff984 */ /* 0x000fe20000000800 */
[----:B------:R2:W-:Y:S06]  /*3560*/  MEMBAR.ALL.CTA ;  /* 0x0000000000007992 */ /* 0x0005ec0000008000 */
[----:B--2---:R-:W2:Y:S02]  /*3570*/  FENCE.VIEW.ASYNC.S ;  /* 0x00000000000073c6 */ /* 0x004ea40000000000 */
[----:B--2---:R2:W-:Y:S01]  /*3580*/  SYNCS.ARRIVE.TRANS64.RED.A1T0 RZ, [R3+URZ], RZ ;  /* 0x000000ff03ff79a7 */ /* 0x0045e200081004ff */
[----:B------:R2:W3:Y:S01]  /*3590*/  @P0 SYNCS.PHASECHK.TRANS64.TRYWAIT P2, [UR4], R2 ;  /* 0x00000002ff0005a7 */ /* 0x0004e20008041104 */
[----:B------:R-:W-:Y:S01]  /*35a0*/  ULEA.HI UR4, UR30, UR30, URZ, 0x1 ;  /* 0x0000001e1e047291 */ /* 0x000fe2000f8f08ff */
[----:B-1----:R-:W-:-:S03]  /*35b0*/  LOP3.LUT P1, RZ, R6, 0x1, RZ, 0xc0, !PT ;  /* 0x0000000106ff7812 */ /* 0x002fc6000782c0ff */
[----:B------:R-:W-:Y:S02]  /*35c0*/  USHF.L.U32 UR11, UR4, 0x7, URZ ;  /* 0x00000007040b7899 */ /* 0x000fe400080006ff */
[----:B------:R-:W-:Y:S02]  /*35d0*/  ULOP3.LUT UR4, UR4, 0xffe, URZ, 0xc0, !UPT ;  /* 0x00000ffe04047892 */ /* 0x000fe4000f8ec0ff */
[----:B------:R-:W-:Y:S02]  /*35e0*/  ULOP3.LUT UR11, UR11, 0xffffff00, URZ, 0xc0, !UPT ;  /* 0xffffff000b0b7892 */ /* 0x000fe4000f8ec0ff */
[----:B------:R-:W-:Y:S02]  /*35f0*/  UIADD3 UR4, UPT, UPT, -UR4, UR30, URZ ;  /* 0x0000001e04047290 */ /* 0x000fe4000fffe1ff */
[----:B------:R-:W-:Y:S01]  /*3600*/  UIADD3 UR11, UPT, UPT, UR42, UR11, URZ ;  /* 0x0000000b2a0b7290 */ /* 0x000fe2000fffe0ff */
[----:B------:R-:W1:Y:S03]  /*3610*/  SYNCS.PHASECHK.TRANS64.TRYWAIT P0, [UR31+0xd0], R0 ;  /* 0x0000d000ff0075a7 */ /* 0x000e66000800111f */
[----:B------:R-:W-:Y:S01]  /*3620*/  ULEA UR11, UR4, UR11, 0x14 ;  /* 0x0000000b040b7291 */ /* 0x000fe2000f8ea0ff */
[----:B-123--:R-:W-:Y:S11]  /*3630*/  @!P0 BRA `(.L_x_61) ;  /* 0x0000007400548947 */ /* 0x00eff60003800000 */
.L_x_191:
[----:B------:R-:W-:Y:S01]  /*3640*/  IADD3 R10, PT, PT, R10, 0x1, RZ ;  /* 0x000000010a0a7810 */ /* 0x000fe20007ffe0ff */
[----:B------:R-:W-:Y:S06]  /*3650*/  BRA.U !UP4, `(.L_x_62) ;  /* 0x000000010cc07547 */ /* 0x000fec000b800000 */
[----:B------:R-:W-:Y:S01]  /*3660*/  UPLOP3.LUT UP2, UPT, UPT, UPT, UPT, 0x40, 0x4 ;  /* 0x000000000004789c */ /* 0x000fe20003f4e870 */
[----:B------:R-:W-:Y:S01]  /*3670*/  UMOV UR23, UR41 ;  /* 0x0000002900177c82 */ /* 0x000fe20008000000 */
[----:B------:R-:W-:Y:S01]  /*3680*/  UMOV UR22, UR40 ;  /* 0x0000002800167c82 */ /* 0x000fe20008000000 */
[----:B------:R-:W-:-:S08]  /*3690*/  UMOV UR10, UR24 ;  /* 0x00000018000a7c82 */ /* 0x000fd00008000000 */
.L_x_65:
[----:B------:R-:W-:Y:S02]  /*36a0*/  UIADD3 UR23, UPT, UPT, UR23, 0x1, URZ ;  /* 0x0000000117177890 */ /* 0x000fe4000fffe0ff */
[----:B--2---:R-:W-:Y:S02]  /*36b0*/  ULEA UR5, UR10, UR26, 0x3 ;  /* 0x0000001a0a057291 */ /* 0x004fe4000f8e18ff */
[----:B------:R-:W-:Y:S01]  /*36c0*/  UISETP.NE.AND UP3, UPT, UR23, URZ, UPT ;  /* 0x000000ff1700728c */ /* 0x000fe2000bf65270 */
[----:B---3--:R-:W-:Y:S10]  /*36d0*/  @P2 BRA `(.L_x_63) ;  /* 0x00000000000c2947 */ /* 0x008ff40003800000 */
[----:B-1----:R-:W-:Y:S04]  /*36e0*/  SHF.L.U32 R3, R8, 0x1f, RZ ;  /* 0x0000001f08037819 */ /* 0x002fe800000006ff */
[----:B------:R-:W1:Y:S02]  /*36f0*/  SYNCS.PHASECHK.TRANS64.TRYWAIT P0, [UR5], R3 ;  /* 0x00000003ff0075a7 */ /* 0x000e640008001105 */
[----:B-1----:R-:W-:Y:S05]  /*3700*/  @!P0 BRA `(.L_x_64) ;  /* 0x0000007400388947 */ /* 0x002fea0003800000 */
.L_x_63:
[----:B------:R-:W-:Y:S01]  /*3710*/  UISETP.NE.AND UP0, UPT, UR22, 0x1, UPT ;  /* 0x000000011600788c */ /* 0x000fe2000bf05270 */
[----:B------:R-:W-:Y:S01]  /*3720*/  PLOP3.LUT P2, PT, PT, PT, PT, 0x80, 0x8 ;  /* 0x000000000008781c */ /* 0x000fe20003f4f070 */
[----:B------:R-:W-:Y:S02]  /*3730*/  UIADD3 UR4, UPT, UPT, UR10, 0x1, URZ ;  /* 0x000000010a047890 */ /* 0x000fe4000fffe0ff */
[----:B------:R-:W-:Y:S02]  /*3740*/  UIADD3 UR25, UPT, UPT, UR5, 0x20, URZ ;  /* 0x0000002005197890 */ /* 0x000fe4000fffe0ff */
[----:B------:R-:W-:Y:S01]  /*3750*/  UISETP.NE.AND UP1, UPT, UR4, 0x4, UPT ;  /* 0x000000040400788c */ /* 0x000fe2000bf25270 */
[----:B------:R-:W-:Y:S01]  /*3760*/  PLOP3.LUT P0, PT, PT, PT, UP0, 0x80, 0x8 ;  /* 0x000000000008781c */ /* 0x000fe20003f0f008 */
[----:B------:R-:W-:Y:S02]  /*3770*/  UIADD3 UR22, UPT, UPT, UR22, -0x1, URZ ;  /* 0xffffffff16167890 */ /* 0x000fe4000fffe0ff */
[----:B------:R-:W-:Y:S02]  /*3780*/  USEL UR6, URZ, 0x1, UP1 ;  /* 0x00000001ff067887 */ /* 0x000fe40008800000 */
[----:B------:R-:W-:Y:S01]  /*3790*/  USEL UR24, UR4, URZ, UP1 ;  /* 0x000000ff04187287 */ /* 0x000fe20008800000 */
[----:B------:R-:W-:Y:S01]  /*37a0*/  UMOV UR7, 0x40004040 ;  /* 0x4000404000077882 */ /* 0x000fe20000000000 */
[----:B------:R-:W-:Y:S02]  /*37b0*/  UMOV UR5, 0x40004040 ;  /* 0x4000404000057882 */ /* 0x000fe40000000000 */
[----:B------:R-:W-:Y:S01]  /*37c0*/  @UP0 ULEA UR4, UR24, UR26, 0x3 ;  /* 0x0000001a18040291 */ /* 0x000fe2000f8e18ff */
[----:B------:R-:W-:Y:S01]  /*37d0*/  LOP3.LUT R8, R8, UR6, RZ, 0x3c, !PT ;  /* 0x0000000608087c12 */ /* 0x000fe2000f8e3cff */
[----:B------:R-:W-:Y:S01]  /*37e0*/  ULEA UR6, UR10, UR29, 0xb ;  /* 0x0000001d0a067291 */ /* 0x000fe2000f8e58ff */
[----:B------:R-:W-:Y:S02]  /*37f0*/  UMOV UR21, 0x40004040 ;  /* 0x4000404000157882 */ /* 0x000fe40000000000 */
[----:B-1----:R-:W-:Y:S01]  /*3800*/  @P0 SHF.L.U32 R0, R8, 0x1f, RZ ;  /* 0x0000001f08000819 */ /* 0x002fe200000006ff */
[----:B------:R-:W-:Y:S02]  /*3810*/  UIADD3 UR20, UPT, UPT, UR6, 0x2, URZ ;  /* 0x0000000206147890 */ /* 0x000fe4000fffe0ff */
[----:B------:R-:W-:Y:S01]  /*3820*/  UIADD3 UR16, UPT, UPT, UR6, 0x4, URZ ;  /* 0x0000000406107890 */ /* 0x000fe2000fffe0ff */
[----:B------:R2:W3:Y:S01]  /*3830*/  @P0 SYNCS.PHASECHK.TRANS64.TRYWAIT P2, [UR4], R0 ;  /* 0x00000000ff0005a7 */ /* 0x0004e20008041104 */
[----:B------:R-:W-:Y:S02]  /*3840*/  ULEA UR4, UR10, UR28, 0x9 ;  /* 0x0000001c0a047291 */ /* 0x000fe4000f8e48ff */
[----:B------:R-:W-:Y:S02]  /*3850*/  UIADD3 UR12, UPT, UPT, UR6, 0x6, URZ ;  /* 0x00000006060c7890 */ /* 0x000fe4000fffe0ff */
[----:B------:R-:W-:Y:S02]  /*3860*/  UIADD3 UR18, UPT, UPT, UR4, 0x2, URZ ;  /* 0x0000000204127890 */ /* 0x000fe4000fffe0ff */
[----:B------:R-:W-:Y:S02]  /*3870*/  UIADD3 UR14, UPT, UPT, UR4, 0x4, URZ ;  /* 0x00000004040e7890 */ /* 0x000fe4000fffe0ff */
[----:B------:R-:W-:Y:S01]  /*3880*/  UIADD3 UR8, UPT, UPT, UR4, 0x6, URZ ;  /* 0x0000000604087890 */ /* 0x000fe2000fffe0ff */
[----:B------:R2:W-:Y:S01]  /*3890*/  UTCHMMA gdesc[UR4], gdesc[UR6], tmem[UR11], tmem[UR38], idesc[UR39], UP2 ;  /* 0x00ff2606040075ea */ /* 0x0005e2000900000b */
[----:B------:R-:W-:Y:S01]  /*38a0*/  UPLOP3.LUT UP2, UPT, UPT, UPT, UPT, 0x80, 0x8 ;  /* 0x000000000008789c */ /* 0x000fe20003f4f070 */
[----:B------:R-:W-:Y:S01]  /*38b0*/  UMOV UR19, 0x40004040 ;  /* 0x4000404000137882 */ /* 0x000fe20000000000 */
[----:B------:R-:W-:Y:S01]  /*38c0*/  UMOV UR17, 0x40004040 ;  /* 0x4000404000117882 */ /* 0x000fe20000000000 */
[----:B------:R2:W-:Y:S01]  /*38d0*/  UTCHMMA gdesc[UR18], gdesc[UR20], tmem[UR11], tmem[UR36], idesc[UR37], UPT ;  /* 0x00ff2414120075ea */ /* 0x0005e2000b80000b */
[----:B------:R-:W-:Y:S01]  /*38e0*/  UMOV UR15, 0x40004040 ;  /* 0x40004040000f7882 */ /* 0x000fe20000000000 */
[----:B------:R-:W-:Y:S01]  /*38f0*/  UMOV UR13, 0x40004040 ;  /* 0x40004040000d7882 */ /* 0x000fe20000000000 */
[----:B------:R-:W-:Y:S01]  /*3900*/  UMOV UR9, 0x40004040 ;  /* 0x4000404000097882 */ /* 0x000fe20000000000 */
[----:B------:R2:W-:Y:S01]  /*3910*/  UTCHMMA gdesc[UR14], gdesc[UR16], tmem[UR11], tmem[UR34], idesc[UR35], UPT ;  /* 0x00ff22100e0075ea */ /* 0x0005e2000b80000b */
[----:B------:R2:W-:Y:S01]  /*3920*/  UTCHMMA gdesc[UR8], gdesc[UR12], tmem[UR11], tmem[UR32], idesc[UR33], UPT ;  /* 0x00ff200c080075ea */ /* 0x0005e2000b80000b */
[----:B------:R2:W-:Y:S01]  /*3930*/  UTCBAR.MULTICAST [UR25], URZ, UR27 ;  /* 0x000000ff190073e9 */ /* 0x0005e2000800081b */
[----:B------:R-:W-:Y:S01]  /*3940*/  UMOV UR10, UR24 ;  /* 0x00000018000a7c82 */ /* 0x000fe20008000000 */
[----:B------:R-:W-:Y:S05]  /*3950*/  BRA.U UP3, `(.L_x_65) ;  /* 0xfffffffd03507547 */ /* 0x000fea000b83ffff */
.L_x_62:
[----:B--2---:R-:W-:Y:S01]  /*3960*/  UIADD3 UR4, UPT, UPT, UR30, 0x1, URZ ;  /* 0x000000011e047890 */ /* 0x004fe2000fffe0ff */
[C---:B------:R-:W-:Y:S01]  /*3970*/  ISETP.NE.AND P0, PT, R10.reuse, 0x2, PT ;  /* 0x000000020a00780c */ /* 0x040fe20003f05270 */
[----:B------:R-:W-:Y:S02]  /*3980*/  UIADD3 UR5, UPT, UPT, UR31, 0xb0, URZ ;  /* 0x000000b01f057890 */ /* 0x000fe4000fffe0ff */
[----:B------:R-:W-:Y:S01]  /*3990*/  UISETP.NE.AND UP0, UPT, UR4, 0x4, UPT ;  /* 0x000000040400788c */ /* 0x000fe2000bf05270 */
[----:B-1----:R-:W-:Y:S02]  /*39a0*/  SEL R0, RZ, 0x1, P0 ;  /* 0x00000001ff007807 */ /* 0x002fe40000000000 */
[----:B------:R-:W-:Y:S01]  /*39b0*/  SEL R10, R10, RZ, P0 ;  /* 0x000000ff0a0a7207 */ /* 0x000fe20000000000 */
[----:B------:R-:W-:Y:S01]  /*39c0*/  USEL UR6, URZ, 0x1, UP0 ;  /* 0x00000001ff067887 */ /* 0x000fe20008000000 */
[----:B------:R-:W-:Y:S01]  /*39d0*/  LOP3.LUT R9, R9, R0, RZ, 0x3c, !PT ;  /* 0x0000000009097212 */ /* 0x000fe200078e3cff */
[----:B------:R-:W-:Y:S01]  /*39e0*/  USEL UR30, UR4, URZ, UP0 ;  /* 0x000000ff041e7287 */ /* 0x000fe20008000000 */
[----:B------:R1:W-:Y:S03]  /*39f0*/  UTCBAR [UR5], URZ ;  /* 0x000000ff050073e9 */ /* 0x0003e600080000ff */
[----:B------:R-:W-:Y:S01]  /*3a00*/  LOP3.LUT R11, R11, UR6, RZ, 0x3c, !PT ;  /* 0x000000060b0b7c12 */ /* 0x000fe2000f8e3cff */
[----:B------:R-:W-:Y:S07]  /*3a10*/  @P1 BRA `(.L_x_66) ;  /* 0xfffffff800881947 */ /* 0x000fee000383ffff */
[----:B------:R-:W2:Y:S01]  /*3a20*/  S2UR UR8, SR_CgaCtaId ;  /* 0x00000000000879c3 */ /* 0x000ea20000008800 */
[----:B------:R-:W-:Y:S01]  /*3a30*/  ELECT P0, URZ, PT ;  /* 0x0000000000ff782f */ /* 0x000fe20003800000 */
[----:B------:R-:W-:Y:S01]  /*3a40*/  IMAD.MOV.U32 R0, RZ, RZ, 0x1 ;  /* 0x00000001ff007424 */ /* 0x000fe200078e00ff */
[----:B------:R-:W-:Y:S01]  /*3a50*/  UIADD3 UR26, UPT, UPT, UR26, 0xd0, URZ ;  /* 0x000000d01a1a7890 */ /* 0x000fe2000fffe0ff */
[----:B------:R-:W-:Y:S01]  /*3a60*/  SHF.L.U32 R3, R11, 0x1f, RZ ;  /* 0x0000001f0b037819 */ /* 0x000fe200000006ff */
[----:B------:R-:W-:-:S03]  /*3a70*/  UMOV UR4, 0x40 ;  /* 0x0000004000047882 */ /* 0x000fc60000000000 */
[----:B------:R-:W-:Y:S01]  /*3a80*/  UVIRTCOUNT.DEALLOC.SMPOOL 0x80 ;  /* 0x000000800000784c */ /* 0x000fe20000000000 */
[----:B--2---:R-:W-:Y:S02]  /*3a90*/  ULEA UR8, UR8, UR4, 0x18 ;  /* 0x0000000408087291 */ /* 0x004fe4000f8ec0ff */
[----:B------:R-:W-:-:S07]  /*3aa0*/  ULEA UR4, UR30, UR26, 0x3 ;  /* 0x0000001a1e047291 */ /* 0x000fce000f8e18ff */
[----:B------:R2:W-:Y:S02]  /*3ab0*/  @P0 STS.U8 [UR8+0x1c], R0 ;  /* 0x00001c00ff000988 */ /* 0x0005e40008000008 */
[----:B------:R-:W4:Y:S02]  /*3ac0*/  SYNCS.PHASECHK.TRANS64.TRYWAIT P0, [UR4], R3 ;  /* 0x00000003ff0075a7 */ /* 0x000f240008001104 */
[----:B--2-4-:R-:W-:Y:S05]  /*3ad0*/  @!P0 BRA `(.L_x_67) ;  /* 0x00000070005c8947 */ /* 0x014fea0003800000 */
.L_x_194:
[----:B------:R-:W-:-:S04]  /*3ae0*/  UIADD3 UR4, UPT, UPT, UR30, 0x1, URZ ;  /* 0x000000011e047890 */ /* 0x000fc8000fffe0ff */
[----:B------:R-:W-:-:S04]  /*3af0*/  UISETP.NE.AND UP0, UPT, UR4, 0x4, UPT ;  /* 0x000000040400788c */ /* 0x000fc8000bf05270 */
[----:B------:R-:W-:Y:S02]  /*3b00*/  USEL UR6, URZ, 0x1, UP0 ;  /* 0x00000001ff067887 */ /* 0x000fe40008000000 */
[----:B------:R-:W-:-:S04]  /*3b10*/  USEL UR4, UR4, URZ, UP0 ;  /* 0x000000ff04047287 */ /* 0x000fc80008000000 */
[----:B-1----:R-:W-:Y:S01]  /*3b20*/  ULEA UR5, UR4, UR26, 0x3 ;  /* 0x0000001a04057291 */ /* 0x002fe2000f8e18ff */
[----:B------:R-:W-:-:S04]  /*3b30*/  LOP3.LUT R2, R11, UR6, RZ, 0x3c, !PT ;  /* 0x000000060b027c12 */ /* 0x000fc8000f8e3cff */
[----:B--2---:R-:W-:-:S04]  /*3b40*/  SHF.L.U32 R3, R2, 0x1f, RZ ;  /* 0x0000001f02037819 */ /* 0x004fc800000006ff */
[----:B------:R-:W1:Y:S02]  /*3b50*/  SYNCS.PHASECHK.TRANS64.TRYWAIT P0, [UR5], R3 ;  /* 0x00000003ff0075a7 */ /* 0x000e640008001105 */
[----:B-1----:R-:W-:Y:S05]  /*3b60*/  @!P0 BRA `(.L_x_68) ;  /* 0x0000007000508947 */ /* 0x002fea0003800000 */
.L_x_196:
        /* <DEDUP_REMOVED lines=9> */
.L_x_198:
[----:B------:R-:W-:-:S04]  /*3c00*/  UIADD3 UR4, UPT, UPT, UR4, 0x1, URZ ;  /* 0x0000000104047890 */ /* 0x000fc8000fffe0ff */
[----:B------:R-:W-:-:S04]  /*3c10*/  UISETP.NE.AND UP0, UPT, UR4, 0x4, UPT ;  /* 0x000000040400788c */ /* 0x000fc8000bf05270 */
[----:B------:R-:W-:Y:S02]  /*3c20*/  USEL UR5, URZ, 0x1, UP0 ;  /* 0x00000001ff057887 */ /* 0x000fe40008000000 */
[----:B------:R-:W-:-:S04]  /*3c30*/  USEL UR4, UR4, URZ, UP0 ;  /* 0x000000ff04047287 */ /* 0x000fc80008000000 */
[----:B------:R-:W-:Y:S01]  /*3c40*/  ULEA UR4, UR4, UR26, 0x3 ;  /* 0x0000001a04047291 */ /* 0x000fe2000f8e18ff */
[----:B-1----:R-:W-:-:S04]  /*3c50*/  LOP3.LUT R3, R2, UR5, RZ, 0x3c, !PT ;  /* 0x0000000502037c12 */ /* 0x002fc8000f8e3cff */
[----:B------:R-:W-:-:S04]  /*3c60*/  SHF.L.U32 R3, R3, 0x1f, RZ ;  /* 0x0000001f03037819 */ /* 0x000fc800000006ff */
[----:B------:R-:W1:Y:S02]  /*3c70*/  SYNCS.PHASECHK.TRANS64.TRYWAIT P0, [UR4], R3 ;  /* 0x00000003ff0075a7 */ /* 0x000e640008001104 */
[----:B-1----:R-:W-:Y:S05]  /*3c80*/  @!P0 BRA `(.L_x_70) ;  /* 0x0000007000388947 */ /* 0x002fea0003800000 */
.L_x_200:
[----:B------:R-:W-:Y:S01]  /*3c90*/  NOP ;  /* 0x0000000000007918 */ /* 0x000fe20000000000 */
[----:B-1----:R-:W1:Y:S01]  /*3ca0*/  LDS R0, [UR8+0x14] ;  /* 0x00001408ff007984 */ /* 0x002e620008000800 */
[----:B------:R-:W-:Y:S01]  /*3cb0*/  ULOP3.LUT UR4, UR42, 0xffff, URZ, 0xc0, !UPT ;  /* 0x0000ffff2a047892 */ /* 0x000fe2000f8ec0ff */
[----:B------:R-:W-:Y:S01]  /*3cc0*/  UMOV UR5, 0xffff ;  /* 0x0000ffff00057882 */ /* 0x000fe20000000000 */
[----:B------:R-:W-:Y:S02]  /*3cd0*/  UMOV UR6, 0x1 ;  /* 0x0000000100067882 */ /* 0x000fe40000000000 */
[----:B------:R-:W-:-:S04]  /*3ce0*/  USHF.R.U32.HI UR4, URZ, 0x5, UR4 ;  /* 0x00000005ff047899 */ /* 0x000fc80008011604 */
[----:B------:R-:W-:Y:S02]  /*3cf0*/  USHF.L.U32 UR5, UR5, UR4, URZ ;  /* 0x0000000405057299 */ /* 0x000fe400080006ff */
[----:B------:R-:W-:-:S04]  /*3d00*/  USHF.L.U32 UR4, UR6, UR4, URZ ;  /* 0x0000000406047299 */ /* 0x000fc800080006ff */
[----:B-1----:R-:W-:-:S04]  /*3d10*/  LOP3.LUT R0, R0, UR5, RZ, 0xc0, !PT ;  /* 0x0000000500007c12 */ /* 0x002fc8000f8ec0ff */
[----:B------:R-:W-:-:S13]  /*3d20*/  ISETP.NE.AND P0, PT, R0, UR5, PT ;  /* 0x0000000500007c0c */ /* 0x000fda000bf05270 */
[----:B------:R-:W-:Y:S05]  /*3d30*/  @P0 BRA `(.L_x_71) ;  /* 0x0000000000580947 */ /* 0x000fea0003800000 */
[----:B------:R-:W1:Y:S02]  /*3d40*/  LDS R0, [UR8+0x18] ;  /* 0x00001808ff007984 */ /* 0x000e640008000800 */
[----:B-1----:R-:W-:-:S04]  /*3d50*/  LOP3.LUT R0, R0, UR4, RZ, 0xc0, !PT ;  /* 0x0000000400007c12 */ /* 0x002fc8000f8ec0ff */
[----:B------:R-:W-:-:S13]  /*3d60*/  ISETP.NE.AND P0, PT, R0, UR4, PT ;  /* 0x0000000400007c0c */ /* 0x000fda000bf05270 */
[----:B------:R-:W-:Y:S05]  /*3d70*/  @P0 BRA `(.L_x_72) ;  /* 0x00000000003c0947 */ /* 0x000fea0003800000 */
[----:B------:R-:W1:Y:S01]  /*3d80*/  S2R R2, SR_LANEID ;  /* 0x0000000000027919 */ /* 0x000e620000000000 */
[----:B------:R-:W-:Y:S01]  /*3d90*/  ULOP3.LUT UR5, URZ, UR5, URZ, 0x33, !UPT ;  /* 0x00000005ff057292 */ /* 0x000fe2000f8e33ff */
[----:B------:R-:W-:Y:S01]  /*3da0*/  LOP3.LUT R4, RZ, UR4, RZ, 0x33, !PT ;  /* 0x00000004ff047c12 */ /* 0x000fe2000f8e33ff */
[----:B------:R-:W-:Y:S02]  /*3db0*/  VOTEU.ANY UR4, UPT, PT ;  /* 0x0000000000047886 */ /* 0x000fe400038e0100 */
[----:B------:R-:W-:Y:S01]  /*3dc0*/  UFLO.U32 UR4, UR4 ;  /* 0x00000004000472bd */ /* 0x000fe200080e0000 */
[----:B------:R-:W2:Y:S01]  /*3dd0*/  REDUX UR6, R4 ;  /* 0x00000000040673c4 */ /* 0x000ea20000000000 */
[----:B------:R-:W-:-:S06]  /*3de0*/  IMAD.U32 R0, RZ, RZ, UR5 ;  /* 0x00000005ff007e24 */ /* 0x000fcc000f8e00ff */
[----:B------:R4:W-:Y:S01]  /*3df0*/  UTCATOMSWS.AND URZ, UR5 ;  /* 0x0000000500ff79e3 */ /* 0x0009e20008000000 */
[----:B------:R-:W3:Y:S01]  /*3e00*/  REDUX UR7, R0 ;  /* 0x00000000000773c4 */ /* 0x000ee20000000000 */
[----:B-1----:R-:W-:Y:S01]  /*3e10*/  ISETP.EQ.U32.AND P0, PT, R2, UR4, PT ;  /* 0x0000000402007c0c */ /* 0x002fe2000bf02070 */
[----:B--2---:R-:W-:Y:S01]  /*3e20*/  IMAD.U32 R2, RZ, RZ, UR6 ;  /* 0x00000006ff027e24 */ /* 0x004fe2000f8e00ff */
[----:B---3--:R-:W-:-:S11]  /*3e30*/  MOV R3, UR7 ;  /* 0x0000000700037c02 */ /* 0x008fd60008000f00 */
[----:B------:R4:W-:Y:S04]  /*3e40*/  @P0 ATOMS.AND RZ, [UR8+0x14], R3 ;  /* 0x00001403ffff098c */ /* 0x0009e8000a800008 */
[----:B------:R4:W-:Y:S01]  /*3e50*/  @P0 ATOMS.AND RZ, [UR8+0x18], R2 ;  /* 0x00001802ffff098c */ /* 0x0009e2000a800008 */
[----:B------:R-:W-:Y:S05]  /*3e60*/  BRA `(.L_x_73) ;  /* 0x0000000000147947 */ /* 0x000fea0003800000 */
.L_x_72:
[----:B------:R-:W-:Y:S02]  /*3e70*/  MOV R2, 0x3e90 ;  /* 0x00003e9000027802 */ /* 0x000fe40000000f00 */
[----:B---3-5:R-:W-:Y:S05]  /*3e80*/  CALL.REL.NOINC `($__internal_0_$__cuda_sm10x_tcgen05_guardrail_trap_col_being_dealloced_not_returned_by_alloc) ;  /* 0x0000007400d07944 */ /* 0x028fea0003c00000 */
[----:B------:R-:W-:Y:S05]  /*3e90*/  BRA `(.L_x_73) ;  /* 0x0000000000087947 */ /* 0x000fea0003800000 */
.L_x_71:
[----:B------:R-:W-:Y:S02]  /*3ea0*/  MOV R2, 0x3ec0 ;  /* 0x00003ec000027802 */ /* 0x000fe40000000f00 */
[----:B---3-5:R-:W-:Y:S05]  /*3eb0*/  CALL.REL.NOINC `($__internal_2_$__cuda_sm10x_tcgen05_guardrail_trap_unallocated_columns_being_dealloced) ;  /* 0x0000007400dc7944 */ /* 0x028fea0003c00000 */
.L_x_73:
[----:B------:R-:W-:Y:S01]  /*3ec0*/  NOP ;  /* 0x0000000000007918 */ /* 0x000fe20000000000 */
[----:B----4-:R-:W-:Y:S05]  /*3ed0*/  EXIT ;  /* 0x000000000000794d */ /* 0x010fea0003800000 */
.L_x_55:
[----:B------:R-:W-:-:S09]  /*3ee0*/  UISETP.NE.OR UP0, UPT, UR17, 0x3, !UP3 ;  /* 0x000000031100788c */ /* 0x000fd2000df05670 */
[----:B------:R-:W-:Y:S05]  /*3ef0*/  BRA.U UP0, `(.L_x_74) ;  /* 0x0000001500d87547 */ /* 0x000fea000b800000 */
[----:B------:R-:W1:Y:S01]  /*3f00*/  S2UR UR10, SR_CgaCtaId ;  /* 0x00000000000a79c3 */ /* 0x000e620000008800 */
[----:B------:R-:W2:Y:S01]  /*3f10*/  LDCU UR46, c[0x0][0x370] ;  /* 0x00006e00ff2e77ac */ /* 0x000ea20008000800 */
[----:B------:R-:W-:Y:S01]  /*3f20*/  HFMA2 R14, -RZ, RZ, 0, 0 ;  /* 0x00000000ff0e7431 */ /* 0x000fe200000001ff */
[----:B------:R-:W-:Y:S01]  /*3f30*/  MOV R13, RZ ;  /* 0x000000ff000d7202 */ /* 0x000fe20000000f00 */
[----:B------:R-:W-:Y:S01]  /*3f40*/  HFMA2 R7, -RZ, RZ, 0, 0.0078125 ;  /* 0x00002000ff077431 */ /* 0x000fe200000001ff */
[----:B------:R-:W2:Y:S03]  /*3f50*/  LDCU.128 UR48, c[0x0][0xb10] ;  /* 0x00016200ff3077ac */ /* 0x000ea60008000c00 */
[----:B------:R-:W3:Y:S01]  /*3f60*/  LDC.64 R16, c[0x0][0x348] ;  /* 0x0000d200ff107b82 */ /* 0x000ee20000000a00 */
[----:B------:R-:W4:Y:S01]  /*3f70*/  LDCU UR39, c[0x0][0x374] ;  /* 0x00006e80ff2777ac */ /* 0x000f220008000800 */
[----:B------:R-:W1:Y:S06]  /*3f80*/  LDCU UR15, c[0x0][0xb0c] ;  /* 0x00016180ff0f77ac */ /* 0x000e6c0008000800 */
[----:B------:R-:W3:Y:S01]  /*3f90*/  LDC.64 R2, c[0x0][0x888] ;  /* 0x00022200ff027b82 */ /* 0x000ee20000000a00 */
[----:B------:R-:W3:Y:S01]  /*3fa0*/  LDCU UR54, c[0x0][0xb20] ;  /* 0x00016400ff3677ac */ /* 0x000ee20008000800 */
[----:B------:R-:W3:Y:S06]  /*3fb0*/  LDCU UR4, c[0x0][0xb30] ;  /* 0x00016600ff0477ac */ /* 0x000eec0008000800 */
[----:B------:R-:W3:Y:S01]  /*3fc0*/  LDC.64 R4, c[0x0][0x890] ;  /* 0x00022400ff047b82 */ /* 0x000ee20000000a00 */
[----:B------:R-:W-:Y:S01]  /*3fd0*/  UMOV UR21, 0x400 ;  /* 0x0000040000157882 */ /* 0x000fe20000000000 */
[----:B--2---:R-:W-:-:S02]  /*3fe0*/  UIMAD.WIDE.U32 UR6, UR46, UR48, URZ ;  /* 0x000000302e0672a5 */ /* 0x004fc4000f8e00ff */
[----:B----4-:R-:W-:Y:S02]  /*3ff0*/  UIMAD.WIDE.U32 UR8, UR39, UR51, URZ ;  /* 0x00000033270872a5 */ /* 0x010fe4000f8e00ff */
[----:B-1----:R-:W-:Y:S02]  /*4000*/  ULEA UR21, UR10, UR21, 0x18 ;  /* 0x000000150a157291 */ /* 0x002fe4000f8ec0ff */
[----:B------:R-:W-:Y:S02]  /*4010*/  UPLOP3.LUT UP1, UPT, UPT, UPT, UPT, 0x40, 0x4 ;  /* 0x000000000004789c */ /* 0x000fe40003f2e870 */
[----:B------:R-:W-:Y:S02]  /*4020*/  UIADD3 UR41, UPT, UPT, UR21, 0x40, URZ ;  /* 0x0000004015297890 */ /* 0x000fe4000fffe0ff */
[----:B------:R-:W-:Y:S02]  /*4030*/  UIADD3 UR33, UPT, UPT, UR21, 0x48, URZ ;  /* 0x0000004815217890 */ /* 0x000fe4000fffe0ff */
[----:B------:R-:W-:-:S02]  /*4040*/  UIADD3 UR25, UPT, UPT, UR21, 0x50, URZ ;  /* 0x0000005015197890 */ /* 0x000fc4000fffe0ff */
[----:B------:R-:W-:Y:S01]  /*4050*/  UIADD3 UR17, UPT, UPT, UR21, 0x58, URZ ;  /* 0x0000005815117890 */ /* 0x000fe2000fffe0ff */
[----:B------:R-:W-:Y:S01]  /*4060*/  UMOV UR6, UR7 ;  /* 0x0000000700067c82 */ /* 0x000fe20008000000 */
[----:B------:R-:W-:Y:S01]  /*4070*/  UMOV UR47, UR9 ;  /* 0x00000009002f7c82 */ /* 0x000fe20008000000 */
[----:B------:R-:W-:Y:S02]  /*4080*/  UISETP.GE.AND UP0, UPT, UR45, 0x1, UPT ;  /* 0x000000012d00788c */ /* 0x000fe4000bf06270 */
[----:B------:R-:W-:Y:S01]  /*4090*/  UISETP.NE.AND UP4, UPT, UR45, 0x1, UPT ;  /* 0x000000012d00788c */ /* 0x000fe2000bf85270 */
[----:B------:R-:W1:Y:S01]  /*40a0*/  LDCU.64 UR22, c[0x0][0xb28] ;  /* 0x00016500ff1677ac */ /* 0x000e620008000a00 */
[----:B------:R-:W-:Y:S02]  /*40b0*/  UISETP.NE.AND UP6, UPT, UR15, 0x1, UPT ;  /* 0x000000010f00788c */ /* 0x000fe4000bfc5270 */
[----:B------:R-:W-:Y:S02]  /*40c0*/  UISETP.NE.AND UP5, UPT, UR50, 0x1, UPT ;  /* 0x000000013200788c */ /* 0x000fe4000bfa5270 */
[----:B------:R-:W-:-:S02]  /*40d0*/  USHF.R.U32.HI UR52, URZ, UR49, UR6 ;  /* 0x00000031ff347299 */ /* 0x000fc40008011606 */
[----:B------:R-:W-:Y:S02]  /*40e0*/  UPRMT UR37, UR10, 0x654, UR41 ;  /* 0x000006540a257896 */ /* 0x000fe40008000029 */
[----:B------:R-:W-:Y:S02]  /*40f0*/  UPRMT UR31, UR10, 0x654, UR33 ;  /* 0x000006540a1f7896 */ /* 0x000fe40008000021 */
[----:B------:R-:W-:Y:S02]  /*4100*/  UPRMT UR30, UR10, 0x654, UR25 ;  /* 0x000006540a1e7896 */ /* 0x000fe40008000019 */
[----:B------:R-:W-:Y:S02]  /*4110*/  UPRMT UR29, UR10, 0x654, UR17 ;  /* 0x000006540a1d7896 */ /* 0x000fe40008000011 */
[----:B---3--:R-:W-:Y:S02]  /*4120*/  USHF.R.U32.HI UR47, URZ, UR54, UR47 ;  /* 0x00000036ff2f7299 */ /* 0x008fe4000801162f */
[----:B------:R-:W-:-:S11]  /*4130*/  UISETP.NE.AND UP3, UPT, UR4, 0x1, UPT ;  /* 0x000000010400788c */ /* 0x000fd6000bf65270 */
.L_x_89:
[C---:B------:R-:W-:Y:S02]  /*4140*/  LEA R12, R14.reuse, UR21, 0x3 ;  /* 0x000000150e0c7c11 */ /* 0x040fe4000f8e18ff */
[----:B------:R-:W-:Y:S02]  /*4150*/  SHF.L.U32 R9, R13, 0x1f, RZ ;  /* 0x0000001f0d097819 */ /* 0x000fe400000006ff */
[----:B------:R-:W-:Y:S02]  /*4160*/  LEA R10, R14, UR21, 0x4 ;  /* 0x000000150e0a7c11 */ /* 0x000fe4000f8e20ff */
[----:B--2---:R-:W2:Y:S02]  /*4170*/  SYNCS.PHASECHK.TRANS64.TRYWAIT P0, [R12+URZ+0x90], R9 ;  /* 0x000090090c0075a7 */ /* 0x004ea400080011ff */
[----:B--2---:R-:W-:Y:S05]  /*4180*/  @!P0 BRA `(.L_x_75) ;  /* 0x0000006c00108947 */ /* 0x004fea0003800000 */
.L_x_201:
[----:B--2---:R-:W2:Y:S01]  /*4190*/  LDS.128 R8, [R10+0x120] ;  /* 0x000120000a087984 */ /* 0x004ea20000000c00 */
[----:B------:R-:W-:Y:S01]  /*41a0*/  UISETP.GE.AND UP0, UPT, UR45, 0x1, UPT ;  /* 0x000000012d00788c */ /* 0x000fe2000bf06270 */
[----:B------:R-:W-:Y:S01]  /*41b0*/  @!PT LDS RZ, [RZ] ;  /* 0x00000000fffff984 */ /* 0x000fe20000000800 */
[----:B------:R-:W-:Y:S01]  /*41c0*/  @!PT LDS RZ, [RZ] ;  /* 0x00000000fffff984 */ /* 0x000fe20000000800 */
[----:B------:R-:W-:Y:S01]  /*41d0*/  @!PT LDS RZ, [RZ] ;  /* 0x00000000fffff984 */ /* 0x000fe20000000800 */
[----:B------:R-:W-:Y:S01]  /*41e0*/  @!PT LDS RZ, [RZ] ;  /* 0x00000000fffff984 */ /* 0x000fe20000000800 */
[----:B------:R3:W-:Y:S06]  /*41f0*/  MEMBAR.ALL.CTA ;  /* 0x0000000000007992 */ /* 0x0007ec0000008000 */
[----:B---3--:R-:W3:Y:S01]  /*4200*/  FENCE.VIEW.ASYNC.S ;  /* 0x00000000000073c6 */ /* 0x008ee20000000000 */
[----:B--2---:R-:W-:Y:S11]  /*4210*/  LOP3.LUT P0, RZ, R10, 0x1, RZ, 0xc0, !PT ;  /* 0x000000010aff7812 */ /* 0x004ff6000780c0ff */
[----:B------:R-:W-:Y:S02]  /*4220*/  @!UPT UIADD3 URZ, UPT, UPT, URZ, URZ, URZ ;  /* 0x000000fffffff290 */ /* 0x000fe4000fffe0ff */
[----:B---3--:R-:W-:Y:S01]  /*4230*/  VOTEU.ANY UP2, P0 ;  /* 0x0000000000ff7886 */ /* 0x008fe20000040100 */
[----:B------:R-:W-:Y:S11]  /*4240*/  PLOP3.LUT P0, PT, PT, PT, UP2, 0x80, 0x8 ;  /* 0x000000000008781c */ /* 0x000ff60003f0f028 */
[----:B------:R-:W-:Y:S02]  /*4250*/  @!UPT UIADD3 URZ, UPT, UPT, URZ, URZ, URZ ;  /* 0x000000fffffff290 */ /* 0x000fe4000fffe0ff */
[----:B------:R-:W-:Y:S02]  /*4260*/  @P0 SHF.R.U32.HI R0, RZ, 0x10, R9 ;  /* 0x00000010ff000819 */ /* 0x000fe40000011609 */
[----:B------:R-:W-:Y:S02]  /*4270*/  @P0 MOV R6, R8 ;  /* 0x0000000800060202 */ /* 0x000fe40000000f00 */
[----:B------:R-:W-:Y:S01]  /*4280*/  @P0 R2UR UR4, R0 ;  /* 0x00000000000402ca */ /* 0x000fe200000e0000 */
[----:B------:R-:W-:Y:S01]  /*4290*/  VIADD R0, R12, 0xa0 ;  /* 0x000000a00c007836 */ /* 0x000fe20000000000 */
[----:B------:R-:W-:Y:S02]  /*42a0*/  @P0 LOP3.LUT R8, R9, 0xffff, RZ, 0xc0, !PT ;  /* 0x0000ffff09080812 */ /* 0x000fe400078ec0ff */
[----:B------:R-:W-:Y:S02]  /*42b0*/  @P0 R2UR UR6, R6 ;  /* 0x00000000060602ca */ /* 0x000fe400000e0000 */
[----:B------:R-:W-:Y:S02]  /*42c0*/  PRMT R0, RZ, 0x654, R0 ;  /* 0x00000654ff007816 */ /* 0x000fe40000000000 */
[----:B------:R-:W-:Y:S02]  /*42d0*/  @P0 R2UR UR5, R8 ;  /* 0x00000000080502ca */ /* 0x000fe400000e0000 */
[----:B------:R2:W-:Y:S03]  /*42e0*/  SYNCS.ARRIVE.TRANS64.RED.A1T0 RZ, [R0+URZ], RZ ;  /* 0x000000ff00ff79a7 */ /* 0x0005e600081004ff */
[----:B------:R-:W-:Y:S04]  /*42f0*/  @UP2 UMOV UR38, UR4 ;  /* 0x0000000400262c82 */ /* 0x000fe80008000000 */
[----:B------:R-:W-:Y:S04]  /*4300*/  @UP2 UMOV UR14, UR6 ;  /* 0x00000006000e2c82 */ /* 0x000fe80008000000 */
[----:B------:R-:W-:Y:S01]  /*4310*/  @UP2 UMOV UR13, UR5 ;  /* 0x00000005000d2c82 */ /* 0x000fe20008000000 */
[----:B------:R-:W-:Y:S05]  /*4320*/  BRA.U !UP0, `(.L_x_76) ;  /* 0x0000000108a47547 */ /* 0x000fea000b800000 */
[----:B------:R-:W-:Y:S02]  /*4330*/  UIMAD.WIDE.U32 UR18, UR13, UR51, URZ ;  /* 0x000000330d1272a5 */ /* 0x000fe4000f8e00ff */
[----:B------:R-:W-:Y:S02]  /*4340*/  UIMAD.WIDE.U32 UR26, UR14, UR48, URZ ;  /* 0x000000300e1a72a5 */ /* 0x000fe4000f8e00ff */
[----:B------:R-:W-:Y:S02]  /*4350*/  USEL UR4, UR39, UR47, !UP5 ;  /* 0x0000002f27047287 */ /* 0x000fe4000e800000 */
[----:B------:R-:W-:Y:S02]  /*4360*/  USEL UR7, UR46, UR52, !UP6 ;  /* 0x000000342e077287 */ /* 0x000fe4000f000000 */
[----:B-1----:R-:W-:Y:S02]  /*4370*/  UIMAD.WIDE.U32 UR8, UR4, UR22, URZ ;  /* 0x00000016040872a5 */ /* 0x002fe4000f8e00ff */
[----:B------:R-:W-:Y:S01]  /*4380*/  UIMAD.WIDE.U32 UR10, UR7, UR22, URZ ;  /* 0x00000016070a72a5 */ /* 0x000fe2000f8e00ff */
[----:B------:R-:W-:Y:S02]  /*4390*/  UMOV UR5, UR19 ;  /* 0x0000001300057c82 */ /* 0x000fe40008000000 */
[----:B------:R-:W-:Y:S03]  /*43a0*/  USHF.R.U32.HI UR6, URZ, UR54, UR5 ;  /* 0x00000036ff067299 */ /* 0x000fe60008011605 */
[----:B------:R-:W-:Y:S01]  /*43b0*/  UMOV UR5, UR27 ;  /* 0x0000001b00057c82 */ /* 0x000fe20008000000 */
[----:B------:R-:W-:Y:S02]  /*43c0*/  USEL UR6, UR13, UR6, !UP5 ;  /* 0x000000060d067287 */ /* 0x000fe4000e800000 */
[----:B------:R-:W-:Y:S03]  /*43d0*/  USHF.R.U32.HI UR12, URZ, UR49, UR5 ;  /* 0x00000031ff0c7299 */ /* 0x000fe60008011605 */
[----:B------:R-:W-:Y:S02]  /*43e0*/  UMOV UR5, UR9 ;  /* 0x0000000900057c82 */ /* 0x000fe40008000000 */
[----:B------:R-:W-:Y:S03]  /*43f0*/  @UP4 USHF.R.U32.HI UR4, URZ, UR23, UR5 ;  /* 0x00000017ff044299 */ /* 0x000fe60008011605 */
[----:B------:R-:W-:Y:S01]  /*4400*/  UMOV UR5, UR11 ;  /* 0x0000000b00057c82 */ /* 0x000fe20008000000 */
[----:B------:R-:W-:Y:S02]  /*4410*/  UIMAD UR4, UR45, UR4, URZ ;  /* 0x000000042d0472a4 */ /* 0x000fe4000f8e02ff */
[----:B------:R-:W-:Y:S02]  /*4420*/  @UP4 USHF.R.U32.HI UR7, URZ, UR23, UR5 ;  /* 0x00000017ff074299 */ /* 0x000fe40008011605 */
[----:B------:R-:W-:Y:S02]  /*4430*/  UIMAD.WIDE.U32 UR10, UR6, UR22, URZ ;  /* 0x00000016060a72a5 */ /* 0x000fe4000f8e00ff */
[----:B------:R-:W-:Y:S02]  /*4440*/  USEL UR5, UR14, UR12, !UP6 ;  /* 0x0000000c0e057287 */ /* 0x000fe4000f000000 */
[----:B------:R-:W-:Y:S02]  /*4450*/  UIMAD UR8, UR45, UR7, URZ ;  /* 0x000000072d0872a4 */ /* 0x000fe4000f8e02ff */
[----:B------:R-:W-:Y:S03]  /*4460*/  UISETP.GE.AND UP0, UPT, UR6, UR4, UPT ;  /* 0x000000040600728c */ /* 0x000fe6000bf06270 */
[----:B------:R-:W-:Y:S01]  /*4470*/  UMOV UR4, UR11 ;  /* 0x0000000b00047c82 */ /* 0x000fe20008000000 */
[----:B------:R-:W-:Y:S02]  /*4480*/  UISETP.GE.OR UP0, UPT, UR5, UR8, UP0 ;  /* 0x000000080500728c */ /* 0x000fe40008706670 */
[----:B------:R-:W-:Y:S02]  /*4490*/  USHF.R.U32.HI UR4, URZ, UR23, UR4 ;  /* 0x00000017ff047299 */ /* 0x000fe40008011604 */
[----:B------:R-:W-:Y:S02]  /*44a0*/  UIMAD.WIDE.U32 UR8, UR5, UR22, URZ ;  /* 0x00000016050872a5 */ /* 0x000fe4000f8e00ff */
[----:B------:R-:W-:Y:S04]  /*44b0*/  USEL UR10, UR6, UR4, !UP4 ;  /* 0x00000004060a7287 */ /* 0x000fe8000e000000 */
[----:B------:R-:W-:Y:S01]  /*44c0*/  UIADD3 UR11, UPT, UPT, -UR10, URZ, URZ ;  /* 0x000000ff0a0b7290 */ /* 0x000fe2000fffe1ff */
[----:B------:R-:W-:Y:S02]  /*44d0*/  @!UP0 UMOV UR4, UR9 ;  /* 0x0000000900048c82 */ /* 0x000fe40008000000 */
[----:B------:R-:W-:Y:S02]  /*44e0*/  @!UP0 USHF.R.U32.HI UR4, URZ, UR23, UR4 ;  /* 0x00000017ff048299 */ /* 0x000fe40008011604 */
[----:B------:R-:W-:Y:S02]  /*44f0*/  UIMAD UR8, UR45, UR11, UR6 ;  /* 0x0000000b2d0872a4 */ /* 0x000fe4000f8e0206 */
[----:B------:R-:W-:Y:S04]  /*4500*/  @!UP0 USEL UR4, UR5, UR4, !UP4 ;  /* 0x0000000405048287 */ /* 0x000fe8000e000000 */
[----:B------:R-:W-:Y:S02]  /*4510*/  @!UP0 UIMAD UR7, UR7, UR8, UR4 ;  /* 0x00000008070782a4 */ /* 0x000fe4000f8e0204 */
[----:B------:R-:W-:Y:S02]  /*4520*/  @!UP0 UIADD3 UR9, UPT, UPT, UR10, -UR4, URZ ;  /* 0x800000040a098290 */ /* 0x000fe4000fffe0ff */
[----:B------:R-:W-:Y:S02]  /*4530*/  UIADD3 UR8, UPT, UPT, -UR6, URZ, URZ ;  /* 0x000000ff06087290 */ /* 0x000fe4000fffe1ff */
[----:B------:R-:W-:Y:S02]  /*4540*/  UIADD3 UR4, UPT, UPT, -UR5, URZ, URZ ;  /* 0x000000ff05047290 */ /* 0x000fe4000fffe1ff */
[----:B------:R-:W-:Y:S03]  /*4550*/  @!UP0 UIMAD UR6, UR9, UR45, UR5 ;  /* 0x0000002d090682a4 */ /* 0x000fe6000f8e0205 */
[----:B------:R-:W-:Y:S01]  /*4560*/  @!UP0 UMOV UR5, UR7 ;  /* 0x0000000700058c82 */ /* 0x000fe20008000000 */
[----:B------:R-:W-:Y:S02]  /*4570*/  UIMAD UR7, UR15, UR4, UR14 ;  /* 0x000000040f0772a4 */ /* 0x000fe4000f8e020e */
[----:B------:R-:W-:Y:S02]  /*4580*/  UIMAD UR4, UR50, UR8, UR13 ;  /* 0x00000008320472a4 */ /* 0x000fe4000f8e020d */
[----:B------:R-:W-:Y:S02]  /*4590*/  UIMAD UR14, UR5, UR15, UR7 ;  /* 0x0000000f050e72a4 */ /* 0x000fe4000f8e0207 */
[----:B------:R-:W-:Y:S11]  /*45a0*/  UIMAD UR13, UR6, UR50, UR4 ;  /* 0x00000032060d72a4 */ /* 0x000ff6000f8e0204 */
[----:B------:R-:W-:Y:S01]  /*45b0*/  @!UPT UIADD3 URZ, UPT, UPT, URZ, URZ, URZ ;  /* 0x000000fffffff290 */ /* 0x000fe2000fffe0ff */
.L_x_76:
[----:B------:R-:W3:Y:S01]  /*45c0*/  @!UP3 LDCU.128 UR8, c[0x0][0xb10] ;  /* 0x00016200ff08b7ac */ /* 0x000ee20008000c00 */
[----:B------:R-:W-:Y:S01]  /*45d0*/  IMAD.MOV.U32 R10, RZ, RZ, 0x1 ;  /* 0x00000001ff0a7424 */ /* 0x000fe200078e00ff */
[C---:B------:R-:W-:Y:S02]  /*45e0*/  ISETP.NE.U32.AND P1, PT, R4.reuse, RZ, PT ;  /* 0x000000ff0400720c */ /* 0x040fe40003f25070 */
[----:B------:R-:W-:Y:S02]  /*45f0*/  ISETP.NE.U32.AND P0, PT, R4, RZ, PT ;  /* 0x000000ff0400720c */ /* 0x000fe40003f05070 */
[C---:B------:R-:W-:Y:S01]  /*4600*/  ISETP.NE.AND.EX P1, PT, R5.reuse, RZ, PT, P1 ;  /* 0x000000ff0500720c */ /* 0x040fe20003f25310 */
[----:B------:R-:W4:Y:S01]  /*4610*/  @!UP3 LDCU UR5, c[0x0][0xb0c] ;  /* 0x00016180ff05b7ac */ /* 0x000f220008000800 */
[----:B------:R-:W-:Y:S02]  /*4620*/  ISETP.NE.AND.EX P0, PT, R5, RZ, PT, P0 ;  /* 0x000000ff0500720c */ /* 0x000fe40003f05300 */
[----:B------:R-:W-:Y:S01]  /*4630*/  SHF.L.U32 R10, R10, 0x1f, RZ ;  /* 0x0000001f0a0a7819 */ /* 0x000fe200000006ff */
[----:B------:R-:W-:Y:S02]  /*4640*/  USHF.L.U32 UR43, UR16, 0x6, URZ ;  /* 0x00000006102b7899 */ /* 0x000fe400080006ff */
[----:B------:R-:W-:Y:S02]  /*4650*/  USHF.L.U32 UR42, UR20, 0x8, URZ ;  /* 0x00000008142a7899 */ /* 0x000fe400080006ff */
[----:B---3--:R-:W-:Y:S07]  /*4660*/  UIMAD.WIDE.U32 UR6, UR14, UR8, URZ ;  /* 0x000000080e0672a5 */ /* 0x008fee000f8e00ff */
[----:B------:R-:W-:Y:S01]  /*4670*/  @!UP3 UMOV UR4, UR7 ;  /* 0x000000070004bc82 */ /* 0x000fe20008000000 */
[----:B----4-:R-:W-:Y:S02]  /*4680*/  @!UP3 UISETP.NE.AND UP0, UPT, UR5, 0x1, UPT ;  /* 0x000000010500b88c */ /* 0x010fe4000bf05270 */
[----:B------:R-:W-:Y:S02]  /*4690*/  @!UP3 USHF.R.U32.HI UR4, URZ, UR9, UR4 ;  /* 0x00000009ff04b299 */ /* 0x000fe40008011604 */
[----:B------:R-:W-:Y:S02]  /*46a0*/  UIMAD.WIDE.U32 UR6, UR13, UR11, URZ ;  /* 0x0000000b0d0672a5 */ /* 0x000fe4000f8e00ff */
[----:B------:R-:W-:Y:S02]  /*46b0*/  @!UP3 USEL UR8, UR14, UR4, !UP0 ;  /* 0x000000040e08b287 */ /* 0x000fe4000c000000 */
[----:B------:R-:W-:Y:S03]  /*46c0*/  @!UP3 UISETP.NE.AND UP0, UPT, UR10, 0x1, UPT ;  /* 0x000000010a00b88c */ /* 0x000fe6000bf05270 */
[----:B------:R-:W-:Y:S02]  /*46d0*/  @!UP3 UMOV UR6, UR7 ;  /* 0x000000070006bc82 */ /* 0x000fe40008000000 */
[----:B------:R-:W3:Y:S02]  /*46e0*/  @!UP3 LDCU UR4, c[0x0][0xb20] ;  /* 0x00016400ff04b7ac */ /* 0x000ee40008000800 */
[----:B---3--:R-:W-:Y:S04]  /*46f0*/  @!UP3 USHF.R.U32.HI UR6, URZ, UR4, UR6 ;  /* 0x00000004ff06b299 */ /* 0x008fe80008011606 */
[----:B------:R-:W-:Y:S04]  /*4700*/  @!UP3 USEL UR6, UR13, UR6, !UP0 ;  /* 0x000000060d06b287 */ /* 0x000fe8000c000000 */
[----:B------:R-:W-:Y:S02]  /*4710*/  @!UP3 UIADD3 UR4, UPT, UPT, -UR8, UR6, URZ ;  /* 0x000000060804b290 */ /* 0x000fe4000fffe1ff */
[----:B------:R-:W-:Y:S02]  /*4720*/  @!UP3 UIADD3 UR6, UPT, UPT, UR8, -UR6, URZ ;  /* 0x800000060806b290 */ /* 0x000fe4000fffe0ff */
[----:B------:R-:W-:Y:S02]  /*4730*/  @!UP3 UIMAD UR14, UR4, UR5, UR14 ;  /* 0x00000005040eb2a4 */ /* 0x000fe4000f8e020e */
[----:B------:R-:W-:Y:S01]  /*4740*/  @!UP3 UIMAD UR13, UR6, UR10, UR13 ;  /* 0x0000000a060db2a4 */ /* 0x000fe2000f8e020d */
[----:B------:R-:W-:Y:S11]  /*4750*/  BRA.U UP1, `(.L_x_77) ;  /* 0x0000000101107547 */ /* 0x000ff6000b800000 */
[----:B--2---:R-:W-:Y:S04]  /*4760*/  MOV R0, UR53 ;  /* 0x0000003500007c02 */ /* 0x004fe80008000f00 */
[----:B------:R-:W-:Y:S04]  /*4770*/  SHF.L.U32 R9, R0, 0x1f, RZ ;  /* 0x0000001f00097819 */ /* 0x000fe800000006ff */
[----:B------:R-:W2:Y:S02]  /*4780*/  SYNCS.PHASECHK.TRANS64.TRYWAIT P2, [UR21+0x88], R9 ;  /* 0x00008809ff0075a7 */ /* 0x000ea40008041115 */
[----:B--2---:R-:W-:Y:S05]  /*4790*/  @!P2 BRA `(.L_x_78) ;  /* 0x0000006400a0a947 */ /* 0x004fea0003800000 */
.L_x_77:
[----:B------:R-:W-:Y:S05]  /*47a0*/  @!P1 BRA `(.L_x_79) ;  /* 0x0000000000309947 */ /* 0x000fea0003800000 */
[----:B------:R-:W-:Y:S01]  /*47b0*/  ISETP.NE.U32.AND P1, PT, R2, RZ, PT ;  /* 0x000000ff0200720c */ /* 0x000fe20003f25070 */
[----:B------:R-:W3:Y:S01]  /*47c0*/  LDCU.64 UR4, c[0x0][0x358] ;  /* 0x00006b00ff0477ac */ /* 0x000ee20008000a00 */
[----:B------:R-:W-:Y:S02]  /*47d0*/  IMAD.MOV.U32 R64, RZ, RZ, 0x1 ;  /* 0x00000001ff407424 */ /* 0x000fe400078e00ff */
[----:B------:R-:W-:Y:S11]  /*47e0*/  ISETP.NE.AND.EX P1, PT, R3, RZ, PT, P1 ;  /* 0x000000ff0300720c */ /* 0x000ff60003f25310 */
[----:B------:R-:W-:Y:S02]  /*47f0*/  @!UPT UIADD3 URZ, UPT, UPT, URZ, URZ, URZ ;  /* 0x000000fffffff290 */ /* 0x000fe4000fffe0ff */
[----:B--2---:R-:W2:Y:S01]  /*4800*/  @P1 LDC.64 R8, c[0x0][0x888] ;  /* 0x00022200ff081b82 */ /* 0x004ea20000000a00 */
[----:B------:R-:W-:Y:S04]  /*4810*/  @P1 IMAD R0, R4, UR36, RZ ;  /* 0x0000002404001c24 */ /* 0x000fe8000f8e02ff */
[----:B--2---:R-:W-:Y:S04]  /*4820*/  @P1 IMAD.WIDE R8, R0, 0x4, R8 ;  /* 0x0000000400081825 */ /* 0x004fe800078e0208 */
[----:B------:R-:W-:Y:S01]  /*4830*/  HFMA2 R0, -RZ, RZ, 0, 5.9604644775390625e-08 ;  /* 0x00000001ff007431 */ /* 0x000fe200000001ff */
[----:B---3-5:R3:W5:Y:S04]  /*4840*/  @P1 LDG.E R26, desc[UR4][R8.64] ;  /* 0x00000004081a1981 */ /* 0x028768000c1e1900 */
[----:B------:R-:W-:Y:S01]  /*4850*/  @!P1 PRMT R64, R0, 0x7610, R64 ;  /* 0x0000761000409816 */ /* 0x000fe20000000040 */
[----:B---3--:R-:W4:Y:S06]  /*4860*/  @!P1 LDC R26, c[0x0][0x880] ;  /* 0x00022000ff1a9b82 */ /* 0x008f2c0000000800 */
.L_x_79:
[----:B----45:R-:W-:Y:S01]  /*4870*/  @!P0 FSETP.EQ.AND P1, PT, R26, RZ, PT ;  /* 0x000000ff1a00820b */ /* 0x030fe20003f22000 */
[----:B------:R-:W-:Y:S01]  /*4880*/  @!UPT UIADD3 URZ, UPT, UPT, URZ, URZ, URZ ;  /* 0x000000fffffff290 */ /* 0x000fe2000fffe0ff */
[----:B------:R-:W-:Y:S11]  /*4890*/  @!P0 BRA `(.L_x_80) ;  /* 0x0000000000188947 */ /* 0x000ff60003800000 */
[----:B------:R-:W-:Y:S02]  /*48a0*/  LOP3.LUT P0, RZ, R64, 0xff, RZ, 0xc0, !PT ;  /* 0x000000ff40ff7812 */ /* 0x000fe4000780c0ff */
[----:B------:R-:W-:Y:S04]  /*48b0*/  ISETP.NE.U32.AND P1, PT, R2, RZ, PT ;  /* 0x000000ff0200720c */ /* 0x000fe80003f25070 */
[----:B------:R-:W-:Y:S04]  /*48c0*/  ISETP.NE.AND.EX P1, PT, R3, RZ, PT, P1 ;  /* 0x000000ff0300720c */ /* 0x000fe80003f25310 */
[----:B------:R-:W-:Y:S03]  /*48d0*/  PLOP3.LUT P1, PT, P1, PT, PT, 0x8, 0x80 ;  /* 0x000000000080781c */ /* 0x000fe60000f2e170 */
[----:B------:R-:W-:Y:S11]  /*48e0*/  @P0 FSETP.EQ.AND P1, PT, R26, RZ, PT ;  /* 0x000000ff1a00020b */ /* 0x000ff60003f22000 */
[----:B------:R-:W-:Y:S02]  /*48f0*/  @!UPT UIADD3 URZ, UPT, UPT, URZ, URZ, URZ ;  /* 0x000000fffffff290 */ /* 0x000fe4000fffe0ff */
.L_x_80:
[----:B------:R-:W3:Y:S01]  /*4900*/  SYNCS.PHASECHK.TRANS64.TRYWAIT P2, [UR21+0x60], R10 ;  /* 0x0000600aff0075a7 */ /* 0x000ee20008041115 */
[----:B------:R-:W-:Y:S04]  /*4910*/  ELECT P0, URZ, PT ;  /* 0x0000000000ff782f */ /* 0x000fe80003800000 */
[----:B------:R-:W-:Y:S11]  /*4920*/  PLOP3.LUT P1, PT, P1, P0, PT, 0xf2, 0x2f ;  /* 0x00000000002f781c */ /* 0x000ff60000f21e72 */
[----:B------:R-:W-:Y:S02]  /*4930*/  @!UPT UIADD3 URZ, UPT, UPT, URZ, URZ, URZ ;  /* 0x000000fffffff290 */ /* 0x000fe4000fffe0ff */
[----:B------:R-:W-:Y:S05]  /*4940*/  @!P1 IADD3 R6, P0, PT, R16, 0x580, RZ ;  /* 0x0000058010069810 */ /* 0x000fea0007f1e0ff */
[----:B--2---:R-:W-:Y:S01]  /*4950*/  @!P1 IMAD.X R0, RZ, RZ, R17, P0 ;  /* 0x000000ffff009224 */ /* 0x004fe200000e0611 */
[----:B---3--:R-:W-:Y:S07]  /*4960*/  @!P2 BRA `(.L_x_81) ;  /* 0x000000640044a947 */ /* 0x008fee0003800000 */
.L_x_204:
[----:B------:R-:W-:Y:S01]  /*4970*/  @!P1 R2UR UR5, R6 ;  /* 0x00000000060592ca */ /* 0x000fe200000e0000 */
[----:B------:R-:W-:Y:S01]  /*4980*/  VOTEU.ALL UP0, P1 ;  /* 0x0000000000ff7886 */ /* 0x000fe20000800000 */
[----:B------:R-:W-:Y:S01]  /*4990*/  @!P1 R2UR UR4, R0 ;  /* 0x00000000000492ca */ /* 0x000fe200000e0000 */
[----:B------:R-:W-:Y:S01]  /*49a0*/  @!P1 IMAD.MOV.U32 R0, RZ, RZ, 0x2000 ;  /* 0x00002000ff009424 */ /* 0x000fe200078e00ff */
[----:B------:R-:W-:Y:S01]  /*49b0*/  UMOV UR6, 0x0 ;  /* 0x0000000000067882 */ /* 0x000fe20000000000 */
[----:B------:R-:W-:Y:S01]  /*49c0*/  UMOV UR7, 0x10000000 ;  /* 0x1000000000077882 */ /* 0x000fe20000000000 */
[----:B------:R-:W-:Y:S01]  /*49d0*/  @!UP0 UIADD3 UR40, UPT, UPT, UR21, 0x400, URZ ;  /* 0x0000040015288890 */ /* 0x000fe2000fffe0ff */
[----:B------:R-:W-:Y:S01]  /*49e0*/  @!P1 IADD3 R6, P0, PT, R16, 0x580, RZ ;  /* 0x0000058010069810 */ /* 0x000fe20007f1e0ff */
[----:B------:R-:W-:Y:S01]  /*49f0*/  VOTEU.ALL UP0, P1 ;  /* 0x0000000000ff7886 */ /* 0x000fe20000800000 */
[----:B------:R-:W-:Y:S04]  /*4a00*/  UMOV UR44, UR36 ;  /* 0x00000024002c7c82 */ /* 0x000fe80008000000 */
[----:B------:R-:W-:Y:S02]  /*4a10*/  IMAD.U32 R8, RZ, RZ, UR5 ;  /* 0x00000005ff087e24 */ /* 0x000fe4000f8e00ff */
[----:B--2---:R-:W-:Y:S03]  /*4a20*/  IMAD.U32 R9, RZ, RZ, UR4 ;  /* 0x00000004ff097e24 */ /* 0x004fe6000f8e00ff */
[----:B------:R-:W-:Y:S02]  /*4a30*/  @!P1 R2UR UR4, R8 ;  /* 0x00000000080492ca */ /* 0x000fe400000e0000 */
[----:B------:R-:W-:Y:S11]  /*4a40*/  @!P1 R2UR UR5, R9 ;  /* 0x00000000090592ca */ /* 0x000ff600000e0000 */
[----:B------:R-:W-:Y:S02]  /*4a50*/  @!UPT UIADD3 URZ, UPT, UPT, URZ, URZ, URZ ;  /* 0x000000fffffff290 */ /* 0x000fe4000fffe0ff */
[----:B------:R2:W-:Y:S01]  /*4a60*/  @!UP0 UTMALDG.3D [UR40], [UR4], desc[UR6] ;  /* 0x00000628040085b4 */ /* 0x0005e20008011000 */
[----:B------:R3:W-:Y:S01]  /*4a70*/  @!P1 SYNCS.ARRIVE.TRANS64.RED.A0TR RZ, [UR21+0x40], R0 ;  /* 0x00004000ffff99a7 */ /* 0x0007e20008300415 */
[----:B------:R-:W-:Y:S01]  /*4a80*/  SYNCS.ARRIVE.TRANS64.RED.A1T0 RZ, [UR37], RZ ;  /* 0x000000ffffff79a7 */ /* 0x000fe20008100425 */
[----:B---3--:R-:W-:Y:S01]  /*4a90*/  @!P1 IMAD.X R0, RZ, RZ, R17, P0 ;  /* 0x000000ffff009224 */ /* 0x008fe200000e0611 */
[----:B------:R-:W3:Y:S02]  /*4aa0*/  SYNCS.PHASECHK.TRANS64.TRYWAIT P2, [UR21+0x68], R10 ;  /* 0x0000680aff0075a7 */ /* 0x000ee40008041115 */
[----:B--23--:R-:W-:Y:S05]  /*4ab0*/  @!P2 BRA `(.L_x_82) ;  /* 0x000000640008a947 */ /* 0x00cfea0003800000 */
.L_x_206:
        /* <DEDUP_REMOVED lines=8> */
[----:B------:R-:W-:Y:S01]  /*4b40*/  @!UP0 UIADD3 UR32, UPT, UPT, UR21, 0x2400, URZ ;  /* 0x0000240015208890 */ /* 0x000fe2000fffe0ff */
[----:B------:R-:W-:Y:S01]  /*4b50*/  VOTEU.ALL UP0, P1 ;  /* 0x0000000000ff7886 */ /* 0x000fe20000800000 */
[----:B------:R-:W-:Y:S03]  /*4b60*/  UMOV UR35, UR43 ;  /* 0x0000002b00237c82 */ /* 0x000fe60008000000 */
        /* <DEDUP_REMOVED lines=11> */
.L_x_208:
        /* <DEDUP_REMOVED lines=10> */
[----:B------:R-:W-:Y:S01]  /*4cc0*/  UMOV UR27, UR43 ;  /* 0x0000002b001b7c82 */ /* 0x000fe20008000000 */
[----:B------:R-:W-:Y:S02]  /*4cd0*/  UMOV UR28, UR36 ;  /* 0x00000024001c7c82 */ /* 0x000fe40008000000 */
        /* <DEDUP_REMOVED lines=11> */
.L_x_210:
[----:B------:R-:W-:Y:S01]  /*4d90*/  @!P1 R2UR UR5, R6 ;  /* 0x00000000060592ca */ /* 0x000fe200000e0000 */
[----:B------:R-:W-:Y:S01]  /*4da0*/  VOTEU.ALL UP0, P1 ;  /* 0x0000000000ff7886 */ /* 0x000fe20000800000 */
[----:B------:R-:W-:Y:S01]  /*4db0*/  @!P1 R2UR UR4, R0 ;  /* 0x00000000000492ca */ /* 0x000fe200000e0000 */
[----:B------:R-:W-:Y:S01]  /*4dc0*/  @!P1 IMAD.MOV.U32 R0, RZ, RZ, 0x2000 ;  /* 0x00002000ff009424 */ /* 0x000fe200078e00ff */
[----:B------:R-:W-:Y:S01]  /*4dd0*/  UMOV UR6, 0x0 ;  /* 0x0000000000067882 */ /* 0x000fe20000000000 */
[----:B------:R-:W-:Y:S01]  /*4de0*/  UMOV UR7, 0x10000000 ;  /* 0x1000000000077882 */ /* 0x000fe20000000000 */
[----:B------:R-:W-:Y:S01]  /*4df0*/  @!UP0 UIADD3 UR18, UPT, UPT, UR42, 0x60, URZ ;  /* 0x000000602a128890 */ /* 0x000fe2000fffe0ff */
[----:B--2---:R-:W-:Y:S01]  /*4e00*/  SHF.L.U32 R9, RZ, 0x1f, RZ ;  /* 0x0000001fff097819 */ /* 0x004fe200000006ff */
[----:B------:R-:W-:Y:S01]  /*4e10*/  @!UP0 UIADD3 UR16, UPT, UPT, UR21, 0x6400, URZ ;  /* 0x0000640015108890 */ /* 0x000fe2000fffe0ff */
[----:B------:R-:W-:Y:S01]  /*4e20*/  @!P1 IADD3 R8, P0, PT, R16, 0x580, RZ ;  /* 0x0000058010089810 */ /* 0x000fe20007f1e0ff */
[----:B------:R-:W-:Y:S01]  /*4e30*/  VOTEU.ALL UP0, P1 ;  /* 0x0000000000ff7886 */ /* 0x000fe20000800000 */
[----:B------:R-:W-:Y:S01]  /*4e40*/  UMOV UR19, UR43 ;  /* 0x0000002b00137c82 */ /* 0x000fe20008000000 */
[----:B------:R-:W-:Y:S01]  /*4e50*/  UMOV UR20, UR36 ;  /* 0x0000002400147c82 */ /* 0x000fe20008000000 */
[----:B------:R-:W-:Y:S02]  /*4e60*/  IMAD.U32 R18, RZ, RZ, UR5 ;  /* 0x00000005ff127e24 */ /* 0x000fe4000f8e00ff */
[----:B------:R-:W-:Y:S02]  /*4e70*/  IMAD.U32 R19, RZ, RZ, UR4 ;  /* 0x00000004ff137e24 */ /* 0x000fe4000f8e00ff */
[----:B------:R-:W-:Y:S01]  /*4e80*/  @!P1 IMAD.X R6, RZ, RZ, R17, P0 ;  /* 0x000000ffff069224 */ /* 0x000fe200000e0611 */
[----:B------:R-:W-:Y:S02]  /*4e90*/  @!P1 R2UR UR4, R18 ;  /* 0x00000000120492ca */ /* 0x000fe400000e0000 */
[----:B------:R-:W-:Y:S11]  /*4ea0*/  @!P1 R2UR UR5, R19 ;  /* 0x00000000130592ca */ /* 0x000ff600000e0000 */
[----:B------:R-:W-:Y:S02]  /*4eb0*/  @!UPT UIADD3 URZ, UPT, UPT, URZ, URZ, URZ ;  /* 0x000000fffffff290 */ /* 0x000fe4000fffe0ff */
[----:B------:R2:W-:Y:S01]  /*4ec0*/  @!UP0 UTMALDG.3D [UR16], [UR4], desc[UR6] ;  /* 0x00000610040085b4 */ /* 0x0005e20008011000 */
[----:B------:R2:W-:Y:S01]  /*4ed0*/  @!P1 SYNCS.ARRIVE.TRANS64.RED.A0TR RZ, [UR21+0x58], R0 ;  /* 0x00005800ffff99a7 */ /* 0x0005e20008300415 */
[----:B------:R-:W-:Y:S01]  /*4ee0*/  SYNCS.ARRIVE.TRANS64.RED.A1T0 RZ, [UR29], RZ ;  /* 0x000000ffffff79a7 */ /* 0x000fe2000810041d */
[----:B------:R-:W3:Y:S02]  /*4ef0*/  SYNCS.PHASECHK.TRANS64.TRYWAIT P2, [UR21+0x60], R9 ;  /* 0x00006009ff0075a7 */ /* 0x000ee40008041115 */
[----:B--23--:R-:W-:Y:S05]  /*4f00*/  @!P2 BRA `(.L_x_85) ;  /* 0x00000060003ca947 */ /* 0x00cfea0003800000 */
.L_x_212:
[----:B------:R-:W-:Y:S01]  /*4f10*/  @!P1 R2UR UR5, R8 ;  /* 0x00000000080592ca */ /* 0x000fe200000e0000 */
[----:B------:R-:W-:Y:S01]  /*4f20*/  VOTEU.ALL UP0, P1 ;  /* 0x0000000000ff7886 */ /* 0x000fe20000800000 */
[----:B------:R-:W-:Y:S01]  /*4f30*/  @!P1 R2UR UR4, R6 ;  /* 0x00000000060492ca */ /* 0x000fe200000e0000 */
[----:B--2---:R-:W-:Y:S01]  /*4f40*/  @!P1 IMAD.MOV.U32 R0, RZ, RZ, 0x2000 ;  /* 0x00002000ff009424 */ /* 0x004fe200078e00ff */
        /* <DEDUP_REMOVED lines=8> */
[----:B------:R-:W-:Y:S01]  /*4fd0*/  IMAD.U32 R18, RZ, RZ, UR5 ;  /* 0x00000005ff127e24 */ /* 0x000fe2000f8e00ff */
[----:B------:R-:W-:Y:S01]  /*4fe0*/  UMOV UR12, UR36 ;  /* 0x00000024000c7c82 */ /* 0x000fe20008000000 */
        /* <DEDUP_REMOVED lines=10> */
.L_x_214:
        /* <DEDUP_REMOVED lines=24> */
.L_x_216:
[----:B------:R-:W-:Y:S01]  /*5210*/  @!P1 R2UR UR5, R8 ;  /* 0x00000000080592ca */ /* 0x000fe200000e0000 */
[----:B------:R-:W-:Y:S01]  /*5220*/  VOTEU.ALL UP0, P1 ;  /* 0x0000000000ff7886 */ /* 0x000fe20000800000 */
[----:B------:R-:W-:Y:S01]  /*5230*/  @!P1 R2UR UR4, R6 ;  /* 0x00000000060492ca */ /* 0x000fe200000e0000 */
[----:B--2---:R-:W-:Y:S01]  /*5240*/  @!P1 IMAD.MOV.U32 R0, RZ, RZ, 0x2000 ;  /* 0x00002000ff009424 */ /* 0x004fe200078e00ff */
[----:B------:R-:W-:Y:S01]  /*5250*/  UMOV UR6, 0x0 ;  /* 0x0000000000067882 */ /* 0x000fe20000000000 */
[----:B------:R-:W-:Y:S01]  /*5260*/  UMOV UR7, 0x10000000 ;  /* 0x1000000000077882 */ /* 0x000fe20000000000 */
[----:B------:R-:W-:Y:S01]  /*5270*/  @!UP0 UIADD3 UR10, UPT, UPT, UR42, 0xc0, URZ ;  /* 0x000000c02a0a8890 */ /* 0x000fe2000fffe0ff */
[----:B------:R-:W-:Y:S01]  /*5280*/  VIADD R14, R14, 0x1 ;  /* 0x000000010e0e7836 */ /* 0x000fe20000000000 */
[----:B------:R-:W-:Y:S01]  /*5290*/  @!UP0 UIADD3 UR8, UPT, UPT, UR21, 0x4400, URZ ;  /* 0x0000440015088890 */ /* 0x000fe2000fffe0ff */
[----:B------:R-:W-:Y:S01]  /*52a0*/  VOTEU.ALL UP0, P1 ;  /* 0x0000000000ff7886 */ /* 0x000fe20000800000 */
[----:B------:R-:W-:Y:S01]  /*52b0*/  UMOV UR9, UR25 ;  /* 0x0000001900097c82 */ /* 0x000fe20008000000 */
[----:B------:R-:W-:Y:S02]  /*52c0*/  UMOV UR11, UR43 ;  /* 0x0000002b000b7c82 */ /* 0x000fe40008000000 */
[----:B------:R-:W-:Y:S01]  /*52d0*/  IMAD.U32 R18, RZ, RZ, UR5 ;  /* 0x00000005ff127e24 */ /* 0x000fe2000f8e00ff */
[----:B------:R-:W-:Y:S01]  /*52e0*/  UMOV UR12, UR36 ;  /* 0x00000024000c7c82 */ /* 0x000fe20008000000 */
[----:B------:R-:W-:Y:S03]  /*52f0*/  IMAD.U32 R19, RZ, RZ, UR4 ;  /* 0x00000004ff137e24 */ /* 0x000fe6000f8e00ff */
        /* <DEDUP_REMOVED lines=8> */
.L_x_218:
[----:B------:R-:W-:Y:S01]  /*5380*/  @!P1 IADD3 R6, P0, PT, R16, 0x580, RZ ;  /* 0x0000058010069810 */ /* 0x000fe20007f1e0ff */
[----:B------:R-:W-:Y:S01]  /*5390*/  VOTEU.ALL UP0, P1 ;  /* 0x0000000000ff7886 */ /* 0x000fe20000800000 */
[----:B------:R-:W-:Y:S01]  /*53a0*/  UMOV UR6, 0x0 ;  /* 0x0000000000067882 */ /* 0x000fe20000000000 */
[----:B------:R-:W-:Y:S01]  /*53b0*/  UMOV UR7, 0x10000000 ;  /* 0x1000000000077882 */ /* 0x000fe20000000000 */
[----:B------:R-:W-:Y:S01]  /*53c0*/  @!P1 R2UR UR5, R6 ;  /* 0x00000000060592ca */ /* 0x000fe200000e0000 */
[----:B--2---:R-:W-:Y:S01]  /*53d0*/  @!P1 IMAD.X R0, RZ, RZ, R17, P0 ;  /* 0x000000ffff009224 */ /* 0x004fe200000e0611 */
[----:B------:R-:W-:Y:S01]  /*53e0*/  @!UP0 UIADD3 UR10, UPT, UPT, UR42, 0xe0, URZ ;  /* 0x000000e02a0a8890 */ /* 0x000fe2000fffe0ff */
[----:B------:R-:W-:Y:S01]  /*53f0*/  R2UR UR18, R66 ;  /* 0x00000000421272ca */ /* 0x000fe200000e0000 */
[----:B------:R-:W-:Y:S01]  /*5400*/  @!UP0 UIADD3 UR8, UPT, UPT, UR21, 0x6400, URZ ;  /* 0x0000640015088890 */ /* 0x000fe2000fffe0ff */
[----:B------:R-:W-:Y:S01]  /*5410*/  R2UR UR16, R67 ;  /* 0x00000000431072ca */ /* 0x000fe200000e0000 */
[----:B------:R-:W-:Y:S01]  /*5420*/  VOTEU.ALL UP0, P1 ;  /* 0x0000000000ff7886 */ /* 0x000fe20000800000 */
[----:B------:R-:W-:Y:S01]  /*5430*/  @!P1 R2UR UR4, R0 ;  /* 0x00000000000492ca */ /* 0x000fe200000e0000 */
[----:B------:R-:W-:Y:S01]  /*5440*/  UMOV UR9, UR17 ;  /* 0x0000001100097c82 */ /* 0x000fe20008000000 */
[----:B------:R-:W-:Y:S01]  /*5450*/  UMOV UR11, UR43 ;  /* 0x0000002b000b7c82 */ /* 0x000fe20008000000 */
[----:B------:R-:W-:Y:S01]  /*5460*/  UMOV UR12, UR36 ;  /* 0x00000024000c7c82 */ /* 0x000fe20008000000 */
[C---:B------:R-:W-:Y:S01]  /*5470*/  ISETP.NE.AND P0, PT, R14.reuse, 0x2, PT ;  /* 0x000000020e00780c */ /* 0x040fe20003f05270 */
[----:B------:R-:W-:Y:S01]  /*5480*/  UPLOP3.LUT UP1, UPT, UPT, UPT, UPT, 0x80, 0x8 ;  /* 0x000000000008789c */ /* 0x000fe20003f2f070 */
[----:B------:R-:W-:Y:S01]  /*5490*/  IMAD.U32 R8, RZ, RZ, UR5 ;  /* 0x00000005ff087e24 */ /* 0x000fe2000f8e00ff */
[----:B------:R-:W-:Y:S01]  /*54a0*/  UMOV UR36, UR38 ;  /* 0x0000002600247c82 */ /* 0x000fe20008000000 */
[----:B------:R-:W-:Y:S01]  /*54b0*/  SEL R0, RZ, 0x1, P0 ;  /* 0x00000001ff007807 */ /* 0x000fe20000000000 */
[----:B------:R-:W-:Y:S01]  /*54c0*/  UIADD3 UR20, UPT, UPT, UR13, UR18, URZ ;  /* 0x000000120d147290 */ /* 0x000fe2000fffe0ff */
[----:B------:R-:W-:Y:S01]  /*54d0*/  SEL R14, R14, RZ, P0 ;  /* 0x000000ff0e0e7207 */ /* 0x000fe20000000000 */
[----:B------:R-:W-:Y:S01]  /*54e0*/  UIADD3 UR16, UPT, UPT, UR14, UR16, URZ ;  /* 0x000000100e107290 */ /* 0x000fe2000fffe0ff */
[----:B------:R-:W-:Y:S01]  /*54f0*/  LOP3.LUT R13, R13, R0, RZ, 0x3c, !PT ;  /* 0x000000000d0d7212 */ /* 0x000fe200078e3cff */
[----:B------:R-:W-:Y:S01]  /*5500*/  IMAD.U32 R9, RZ, RZ, UR4 ;  /* 0x00000004ff097e24 */ /* 0x000fe2000f8e00ff */
[----:B------:R-:W-:Y:S04]  /*5510*/  @!P1 R2UR UR4, R8 ;  /* 0x00000000080492ca */ /* 0x000fe800000e0000 */
[----:B------:R-:W-:Y:S11]  /*5520*/  @!P1 R2UR UR5, R9 ;  /* 0x00000000090592ca */ /* 0x000ff600000e0000 */
[----:B------:R-:W-:Y:S02]  /*5530*/  @!UPT UIADD3 URZ, UPT, UPT, URZ, URZ, URZ ;  /* 0x000000fffffff290 */ /* 0x000fe4000fffe0ff */
[----:B------:R2:W-:Y:S01]  /*5540*/  @!UP0 UTMALDG.3D [UR8], [UR4], desc[UR6] ;  /* 0x00000608040085b4 */ /* 0x0005e20008011000 */
[----:B------:R2:W-:Y:S01]  /*5550*/  @!P1 SYNCS.ARRIVE.TRANS64.RED.A0TR RZ, [UR21+0x58], R7 ;  /* 0x00005807ffff99a7 */ /* 0x0005e20008300415 */
[----:B------:R-:W-:Y:S01]  /*5560*/  SYNCS.ARRIVE.TRANS64.RED.A1T0 RZ, [UR29], RZ ;  /* 0x000000ffffff79a7 */ /* 0x000fe2000810041d */
[----:B------:R-:W-:Y:S05]  /*5570*/  BRA.U UP2, `(.L_x_89) ;  /* 0xffffffe902f07547 */ /* 0x000fea000b83ffff */
[----:B------:R-:W3:Y:S02]  /*5580*/  SYNCS.PHASECHK.TRANS64.TRYWAIT P0, [UR21+0x60], R10 ;  /* 0x0000600aff0075a7 */ /* 0x000ee40008001115 */
[----:B---3--:R-:W-:Y:S05]  /*5590*/  @!P0 BRA `(.L_x_90) ;  /* 0x0000005800f88947 */ /* 0x008fea0003800000 */
.L_x_220:
[----:B------:R-:W4:Y:S02]  /*55a0*/  SYNCS.PHASECHK.TRANS64.TRYWAIT P0, [UR21+0x68], R10 ;  /* 0x0000680aff0075a7 */ /* 0x000f240008001115 */
[----:B----4-:R-:W-:Y:S05]  /*55b0*/  @!P0 BRA `(.L_x_91) ;  /* 0x0000005c00088947 */ /* 0x010fea0003800000 */
.L_x_222:
[----:B------:R-:W4:Y:S01]  /*55c0*/  SYNCS.PHASECHK.TRANS64.TRYWAIT P0, [UR21+0x70], R10 ;  /* 0x0000700aff0075a7 */ /* 0x000f220008001115 */
[----:B------:R-:W-:Y:S01]  /*55d0*/  HFMA2 R0, -RZ, RZ, 0, 5.9604644775390625e-08 ;  /* 0x00000001ff007431 */ /* 0x000fe200000001ff */
[----:B----4-:R-:W-:Y:S06]  /*55e0*/  @!P0 BRA `(.L_x_92) ;  /* 0x0000005c00148947 */ /* 0x010fec0003800000 */
.L_x_224:
[----:B------:R-:W-:Y:S02]  /*55f0*/  MOV R2, UR21 ;  /* 0x0000001500027c02 */ /* 0x000fe40008000f00 */
[----:B---3--:R-:W-:-:S07]  /*5600*/  SHF.L.U32 R3, R0, 0x1f, RZ ;  /* 0x0000001f00037819 */ /* 0x008fce00000006ff */
.L_x_93:
[----:B---3--:R3:W4:Y:S02]  /*5610*/  SYNCS.PHASECHK.TRANS64.TRYWAIT P0, [R2+URZ+0x78], R3 ;  /* 0x00007803020075a7 */ /* 0x00872400080011ff */
[----:B----4-:R-:W-:Y:S05]  /*5620*/  @!P0 NANOSLEEP.SYNCS 0x989680 ;  /* 0x009896800000895d */ /* 0x010fea0003900000 */
[----:B------:R-:W4:Y:S02]  /*5630*/  @!P0 SYNCS.PHASECHK.TRANS64 P0, [R2+URZ+0x78], R3 ;  /* 0x00007803020085a7 */ /* 0x000f2400080010ff */
[----:B-12-4-:R-:W-:Y:S05]  /*5640*/  @P0 EXIT ;  /* 0x000000000000094d */ /* 0x016fea0003800000 */
[----:B------:R-:W-:Y:S05]  /*5650*/  BRA `(.L_x_93) ;  /* 0xfffffffc00ec7947 */ /* 0x000fea000383ffff */
.L_x_74:
[----:B------:R-:W-:-:S06]  /*5660*/  UISETP.GE.AND UP0, UPT, UR17, 0x4, UPT ;  /* 0x000000041100788c */ /* 0x000fcc000bf06270 */
[----:B------:R-:W-:-:S13]  /*5670*/  PLOP3.LUT P0, PT, PT, PT, UP0, 0x80, 0x8 ;  /* 0x000000000008781c */ /* 0x000fda0003f0f008 */
[----:B------:R-:W-:Y:S05]  /*5680*/  @!P0 EXIT ;  /* 0x000000000000894d */ /* 0x000fea0003800000 */
[----:B------:R-:W1:Y:S08]  /*5690*/  S2UR UR4, SR_CgaCtaId ;  /* 0x00000000000479c3 */ /* 0x000e700000008800 */
[----:B------:R-:W-:Y:S01]  /*56a0*/  BAR.SYNC.DEFER_BLOCKING 0x6, 0xa0 ;  /* 0x0182800000007b1d */ /* 0x000fe20000010000 */
[C---:B------:R-:W-:Y:S01]  /*56b0*/  IMAD.SHL.U32 R4, R76.reuse, 0x20, RZ ;  /* 0x000000204c047824 */ /* 0x040fe200078e00ff */
[C---:B------:R-:W-:Y:S01]  /*56c0*/  R2P PR, R76.reuse, 0x6 ;  /* 0x000000064c007804 */ /* 0x040fe20000000000 */
[C---:B------:R-:W-:Y:S01]  /*56d0*/  IMAD.SHL.U32 R2, R76.reuse, 0x4, RZ ;  /* 0x000000044c027824 */ /* 0x040fe200078e00ff */
[----:B------:R-:W-:Y:S01]  /*56e0*/  CS2R R72, SRZ ;  /* 0x0000000000487805 */ /* 0x000fe2000001ff00 */
[----:B------:R-:W-:Y:S01]  /*56f0*/  IMAD.U32 R23, R76, 0x10000, RZ ;  /* 0x000100004c177824 */ /* 0x000fe200078e00ff */
[----:B------:R-:W-:-:S02]  /*5700*/  UMOV UR43, 0x400 ;  /* 0x00000400002b7882 */ /* 0x000fc40000000000 */
[----:B------:R-:W2:Y:S01]  /*5710*/  LDC.64 R62, c[0x0][0x8b0] ;  /* 0x00022c00ff3e7b82 */ /* 0x000ea20000000a00 */
[----:B------:R-:W-:Y:S01]  /*5720*/  LOP3.LUT R3, R4, 0xe0, RZ, 0xc0, !PT ;  /* 0x000000e004037812 */ /* 0x000fe200078ec0ff */
[----:B------:R-:W-:Y:S01]  /*5730*/  IMAD.SHL.U32 R27, R76, 0x10, RZ ;  /* 0x000000104c1b7824 */ /* 0x000fe200078e00ff */
[----:B------:R-:W-:Y:S01]  /*5740*/  LOP3.LUT R4, R4, 0x100, RZ, 0xc0, !PT ;  /* 0x0000010004047812 */ /* 0x000fe200078ec0ff */
[----:B------:R-:W-:Y:S01]  /*5750*/  IMAD.MOV.U32 R75, RZ, RZ, 0x10 ;  /* 0x00000010ff4b7424 */ /* 0x000fe200078e00ff */
[----:B------:R-:W-:Y:S01]  /*5760*/  LOP3.LUT R2, R3, 0x1c, R2, 0xf8, !PT ;  /* 0x0000001c03027812 */ /* 0x000fe200078ef802 */
[----:B------:R-:W-:Y:S01]  /*5770*/  IMAD.MOV.U32 R74, RZ, RZ, 0x20 ;  /* 0x00000020ff4a7424 */ /* 0x000fe200078e00ff */
[----:B------:R-:W-:Y:S01]  /*5780*/  SHF.R.U32.HI R3, RZ, 0x2, R76 ;  /* 0x00000002ff037819 */ /* 0x000fe2000001164c */
[----:B------:R-:W3:Y:S01]  /*5790*/  LDC.64 R60, c[0x0][0x8a8] ;  /* 0x00022a00ff3c7b82 */ /* 0x000ee20000000a00 */
[----:B------:R-:W-:Y:S01]  /*57a0*/  LOP3.LUT R23, R23, 0x600000, RZ, 0xc0, !PT ;  /* 0x0060000017177812 */ /* 0x000fe200078ec0ff */
[----:B------:R-:W-:Y:S01]  /*57b0*/  IMAD.MOV.U32 R22, RZ, RZ, RZ ;  /* 0x000000ffff167224 */ /* 0x000fe200078e00ff */
[----:B------:R-:W-:Y:S01]  /*57c0*/  LOP3.LUT R27, R4, 0x600, R27, 0xf8, !PT ;  /* 0x00000600041b7812 */ /* 0x000fe200078ef81b */
[----:B------:R-:W-:Y:S01]  /*57d0*/  IMAD.MOV.U32 R71, RZ, RZ, RZ ;  /* 0x000000ffff477224 */ /* 0x000fe200078e00ff */
[----:B------:R-:W-:Y:S01]  /*57e0*/  LOP3.LUT R2, R2, 0x4, R3, 0x78, !PT ;  /* 0x0000000402027812 */ /* 0x000fe200078e7803 */
[----:B------:R-:W4:Y:S01]  /*57f0*/  LDCU UR62, c[0x0][0x370] ;  /* 0x00006e00ff3e77ac */ /* 0x000f220008000800 */
[----:B------:R-:W-:-:S02]  /*5800*/  LOP3.LUT R76, R76, 0x60, RZ, 0xc0, !PT ;  /* 0x000000604c4c7812 */ /* 0x000fc400078ec0ff */
[----:B------:R-:W-:Y:S01]  /*5810*/  LOP3.LUT R27, R27, R2, RZ, 0xfc, !PT ;  /* 0x000000021b1b7212 */ /* 0x000fe200078efcff */
[----:B-1----:R-:W-:Y:S01]  /*5820*/  ULEA UR43, UR4, UR43, 0x18 ;  /* 0x0000002b042b7291 */ /* 0x002fe2000f8ec0ff */
[----:B------:R-:W-:Y:S01]  /*5830*/  SEL R75, R75, 0xfffffff0, !P2 ;  /* 0xfffffff04b4b7807 */ /* 0x000fe20005000000 */
[----:B------:R-:W1:Y:S01]  /*5840*/  LDCU.64 UR4, c[0x0][0x890] ;  /* 0x00011200ff0477ac */ /* 0x000e620008000a00 */
[----:B------:R-:W-:Y:S01]  /*5850*/  SEL R74, R74, 0xffffffe0, !P1 ;  /* 0xffffffe04a4a7807 */ /* 0x000fe20004800000 */
[----:B------:R-:W2:Y:S05]  /*5860*/  LDCU.64 UR54, c[0x0][0x348] ;  /* 0x00006900ff3677ac */ /* 0x000eaa0008000a00 */
[----:B------:R-:W4:Y:S01]  /*5870*/  LDS R0, [UR43+0x140] ;  /* 0x0001402bff007984 */ /* 0x000f220008000800 */
[----:B------:R-:W2:Y:S01]  /*5880*/  LDCU UR42, c[0x0][0xb0c] ;  /* 0x00016180ff2a77ac */ /* 0x000ea20008000800 */
[----:B------:R-:W2:Y:S01]  /*5890*/  LDCU UR39, c[0x0][0xb30] ;  /* 0x00016600ff2777ac */ /* 0x000ea20008000800 */
[----:B------:R-:W2:Y:S01]  /*58a0*/  LDCU.64 UR60, c[0x0][0x888] ;  /* 0x00011100ff3c77ac */ /* 0x000ea20008000a00 */
[----:B-1----:R-:W-:Y:S01]  /*58b0*/  IMAD.U32 R78, RZ, RZ, UR4 ;  /* 0x00000004ff4e7e24 */ /* 0x002fe2000f8e00ff */
[----:B------:R-:W-:Y:S01]  /*58c0*/  UIADD3 UR4, UPT, UPT, UR43, 0x400, URZ ;  /* 0x000004002b047890 */ /* 0x000fe2000fffe0ff */
[----:B------:R-:W-:Y:S01]  /*58d0*/  IMAD.U32 R77, RZ, RZ, UR5 ;  /* 0x00000005ff4d7e24 */ /* 0x000fe2000f8e00ff */
[----:B------:R-:W1:Y:S04]  /*58e0*/  LDCU.64 UR40, c[0x0][0xb28] ;  /* 0x00016500ff2877ac */ /* 0x000e680008000a00 */
[----:B------:R-:W-:Y:S01]  /*58f0*/  IMAD.U32 R69, RZ, RZ, UR4 ;  /* 0x00000004ff457e24 */ /* 0x000fe2000f8e00ff */
[----:B------:R-:W1:Y:S01]  /*5900*/  LDCU.128 UR56, c[0x0][0xb10] ;  /* 0x00016200ff3877ac */ /* 0x000e620008000c00 */
[----:B------:R-:W1:Y:S01]  /*5910*/  LDCU UR53, c[0x0][0x374] ;  /* 0x00006e80ff3577ac */ /* 0x000e620008000800 */
[----:B------:R-:W-:Y:S01]  /*5920*/  UMOV UR52, URZ ;  /* 0x000000ff00347c82 */ /* 0x000fe20008000000 */
[----:B------:R-:W-:Y:S01]  /*5930*/  UMOV UR47, URZ ;  /* 0x000000ff002f7c82 */ /* 0x000fe20008000000 */
[----:B-1234-:R-:W-:-:S07]  /*5940*/  IMAD.IADD R23, R0, 0x1, R23 ;  /* 0x0000000100177824 */ /* 0x01efce00078e0217 */
.L_x_169:
[C---:B------:R-:W-:Y:S02]  /*5950*/  LEA R3, R71.reuse, UR43, 0x3 ;  /* 0x0000002b47037c11 */ /* 0x040fe4000f8e18ff */
[----:B------:R-:W-:Y:S02]  /*5960*/  SHF.L.U32 R0, R72, 0x1f, RZ ;  /* 0x0000001f48007819 */ /* 0x000fe400000006ff */
[----:B------:R-:W-:Y:S02]  /*5970*/  LEA R5, R71, UR43, 0x4 ;  /* 0x0000002b47057c11 */ /* 0x000fe4000f8e20ff */
[----:B-1----:R-:W1:Y:S02]  /*5980*/  SYNCS.PHASECHK.TRANS64.TRYWAIT P0, [R3+URZ+0x90], R0 ;  /* 0x00009000030075a7 */ /* 0x002e6400080011ff */
[----:B-1----:R-:W-:Y:S05]  /*5990*/  @!P0 BRA `(.L_x_94) ;  /* 0x0000005800408947 */ /* 0x002fea0003800000 */
.L_x_225:
        /* <DEDUP_REMOVED lines=11> */
[----:B------:R-:W-:Y:S01]  /*5a50*/  PLOP3.LUT P0, PT, PT, PT, UP1, 0x80, 0x8 ;  /* 0x000000000008781c */ /* 0x000fe20003f0f018 */
[----:B------:R-:W-:Y:S06]  /*5a60*/  UP2UR UR4, UPR, URZ, 0x2 ;  /* 0x00000002ff047883 */ /* 0x000fec0008000000 */
[----:B------:R-:W-:Y:S06]  /*5a70*/  IMAD.U32 R79, RZ, RZ, UR4 ;  /* 0x00000004ff4f7e24 */ /* 0x000fec000f8e00ff */
[----:B-1----:R-:W-:Y:S02]  /*5a80*/  @P0 SHF.R.U32.HI R0, RZ, 0x10, R5 ;  /* 0x00000010ff000819 */ /* 0x002fe40000011605 */
        /* <DEDUP_REMOVED lines=12> */
[----:B------:R-:W2:Y:S01]  /*5b50*/  LDCU UR12, c[0x0][0xb20] ;  /* 0x00016400ff0c77ac */ /* 0x000ea20008000800 */
[----:B------:R-:W-:Y:S02]  /*5b60*/  UIMAD.WIDE.U32 UR4, UR53, UR59, URZ ;  /* 0x0000003b350472a5 */ /* 0x000fe4000f8e00ff */
[----:B------:R-:W-:Y:S02]  /*5b70*/  UIMAD.WIDE.U32 UR6, UR62, UR56, URZ ;  /* 0x000000383e0672a5 */ /* 0x000fe4000f8e00ff */
[----:B------:R-:W-:Y:S02]  /*5b80*/  UISETP.NE.AND UP0, UPT, UR58, 0x1, UPT ;  /* 0x000000013a00788c */ /* 0x000fe4000bf05270 */
[----:B------:R-:W-:Y:S02]  /*5b90*/  UIMAD.WIDE.U32 UR8, UR37, UR59, URZ ;  /* 0x0000003b250872a5 */ /* 0x000fe4000f8e00ff */
[----:B------:R-:W-:Y:S02]  /*5ba0*/  UIMAD.WIDE.U32 UR10, UR38, UR56, URZ ;  /* 0x00000038260a72a5 */ /* 0x000fe4000f8e00ff */
[----:B------:R-:W-:Y:S02]  /*5bb0*/  UISETP.NE.AND UP1, UPT, UR42, 0x1, UPT ;  /* 0x000000012a00788c */ /* 0x000fe4000bf25270 */
[----:B------:R-:W-:Y:S01]  /*5bc0*/  UISETP.NE.AND UP2, UPT, UR45, 0x1, UPT ;  /* 0x000000012d00788c */ /* 0x000fe2000bf45270 */
[----:B------:R-:W-:Y:S02]  /*5bd0*/  UMOV UR4, UR5 ;  /* 0x0000000500047c82 */ /* 0x000fe40008000000 */
[----:B--2---:R-:W-:Y:S03]  /*5be0*/  USHF.R.U32.HI UR5, URZ, UR12, UR4 ;  /* 0x0000000cff057299 */ /* 0x004fe60008011604 */
[----:B------:R-:W-:Y:S02]  /*5bf0*/  UMOV UR4, UR7 ;  /* 0x0000000700047c82 */ /* 0x000fe40008000000 */
[----:B------:R-:W-:Y:S02]  /*5c00*/  USHF.R.U32.HI UR7, URZ, UR57, UR4 ;  /* 0x00000039ff077299 */ /* 0x000fe40008011604 */
[----:B------:R-:W-:Y:S02]  /*5c10*/  USEL UR4, UR53, UR5, !UP0 ;  /* 0x0000000535047287 */ /* 0x000fe4000c000000 */
[----:B------:R-:W-:Y:S01]  /*5c20*/  USEL UR7, UR62, UR7, !UP1 ;  /* 0x000000073e077287 */ /* 0x000fe2000c800000 */
[----:B------:R-:W-:Y:S01]  /*5c30*/  UMOV UR5, UR9 ;  /* 0x0000000900057c82 */ /* 0x000fe20008000000 */
[----:B------:R-:W-:Y:S02]  /*5c40*/  UIMAD.WIDE.U32 UR8, UR4, UR40, URZ ;  /* 0x00000028040872a5 */ /* 0x000fe4000f8e00ff */
[----:B------:R-:W-:Y:S03]  /*5c50*/  USHF.R.U32.HI UR6, URZ, UR12, UR5 ;  /* 0x0000000cff067299 */ /* 0x000fe60008011605 */
[----:B------:R-:W-:Y:S01]  /*5c60*/  UMOV UR5, UR11 ;  /* 0x0000000b00057c82 */ /* 0x000fe20008000000 */
[----:B------:R-:W-:Y:S02]  /*5c70*/  UIMAD.WIDE.U32 UR10, UR7, UR40, URZ ;  /* 0x00000028070a72a5 */ /* 0x000fe4000f8e00ff */
[----:B------:R-:W-:Y:S02]  /*5c80*/  USHF.R.U32.HI UR12, URZ, UR57, UR5 ;  /* 0x00000039ff0c7299 */ /* 0x000fe40008011605 */
[----:B------:R-:W-:Y:S01]  /*5c90*/  USEL UR6, UR37, UR6, !UP0 ;  /* 0x0000000625067287 */ /* 0x000fe2000c000000 */
[----:B------:R-:W-:Y:S02]  /*5ca0*/  UMOV UR5, UR9 ;  /* 0x0000000900057c82 */ /* 0x000fe40008000000 */
[----:B------:R-:W-:Y:S01]  /*5cb0*/  UMOV UR10, UR11 ;  /* 0x0000000b000a7c82 */ /* 0x000fe20008000000 */
[----:B------:R-:W-:Y:S02]  /*5cc0*/  @UP2 USHF.R.U32.HI UR4, URZ, UR41, UR5 ;  /* 0x00000029ff042299 */ /* 0x000fe40008011605 */
[----:B------:R-:W-:Y:S02]  /*5cd0*/  @UP2 USHF.R.U32.HI UR7, URZ, UR41, UR10 ;  /* 0x00000029ff072299 */ /* 0x000fe4000801160a */
[----:B------:R-:W-:Y:S02]  /*5ce0*/  UIMAD UR4, UR45, UR4, URZ ;  /* 0x000000042d0472a4 */ /* 0x000fe4000f8e02ff */
        /* <DEDUP_REMOVED lines=8> */
[----:B------:R-:W-:Y:S02]  /*5d70*/  USEL UR11, UR6, UR4, !UP2 ;  /* 0x00000004060b7287 */ /* 0x000fe4000d000000 */
[----:B------:R-:W-:Y:S02]  /*5d80*/  UIADD3 UR8, UPT, UPT, -UR5, URZ, URZ ;  /* 0x000000ff05087290 */ /* 0x000fe4000fffe1ff */
[----:B------:R-:W-:Y:S01]  /*5d90*/  UIADD3 UR10, UPT, UPT, -UR11, URZ, URZ ;  /* 0x000000ff0b0a7290 */ /* 0x000fe2000fffe1ff */
[----:B------:R-:W-:Y:S01]  /*5da0*/  @!UP0 UMOV UR4, UR9 ;  /* 0x0000000900048c82 */ /* 0x000fe20008000000 */
[----:B------:R-:W-:Y:S02]  /*5db0*/  UIADD3 UR9, UPT, UPT, -UR6, URZ, URZ ;  /* 0x000000ff06097290 */ /* 0x000fe4000fffe1ff */
[----:B------:R-:W-:Y:S02]  /*5dc0*/  @!UP0 USHF.R.U32.HI UR4, URZ, UR41, UR4 ;  /* 0x00000029ff048299 */ /* 0x000fe40008011604 */
[----:B------:R-:W-:Y:S02]  /*5dd0*/  UIMAD UR10, UR45, UR10, UR6 ;  /* 0x0000000a2d0a72a4 */ /* 0x000fe4000f8e0206 */
[----:B------:R-:W-:Y:S04]  /*5de0*/  @!UP0 USEL UR4, UR5, UR4, !UP2 ;  /* 0x0000000405048287 */ /* 0x000fe8000d000000 */
[----:B------:R-:W-:Y:S02]  /*5df0*/  @!UP0 UIMAD UR10, UR7, UR10, UR4 ;  /* 0x0000000a070a82a4 */ /* 0x000fe4000f8e0204 */
[----:B------:R-:W-:Y:S02]  /*5e00*/  @!UP0 UIADD3 UR11, UPT, UPT, UR11, -UR4, URZ ;  /* 0x800000040b0b8290 */ /* 0x000fe4000fffe0ff */
[----:B------:R-:W-:Y:S02]  /*5e10*/  UIMAD UR7, UR42, UR8, UR38 ;  /* 0x000000082a0772a4 */ /* 0x000fe4000f8e0226 */
[----:B------:R-:W-:Y:S02]  /*5e20*/  @!UP0 UIMAD UR6, UR11, UR45, UR5 ;  /* 0x0000002d0b0682a4 */ /* 0x000fe4000f8e0205 */
[----:B------:R-:W-:Y:S01]  /*5e30*/  UIMAD UR4, UR58, UR9, UR37 ;  /* 0x000000093a0472a4 */ /* 0x000fe2000f8e0225 */
[----:B------:R-:W-:Y:S02]  /*5e40*/  @!UP0 UMOV UR5, UR10 ;  /* 0x0000000a00058c82 */ /* 0x000fe40008000000 */
[----:B------:R-:W-:Y:S02]  /*5e50*/  UIMAD UR38, UR5, UR42, UR7 ;  /* 0x0000002a052672a4 */ /* 0x000fe4000f8e0207 */
[----:B------:R-:W-:Y:S11]  /*5e60*/  UIMAD UR37, UR6, UR58, UR4 ;  /* 0x0000003a062572a4 */ /* 0x000ff6000f8e0204 */
[----:B------:R-:W-:Y:S01]  /*5e70*/  @!UPT UIADD3 URZ, UPT, UPT, URZ, URZ, URZ ;  /* 0x000000fffffff290 */ /* 0x000fe2000fffe0ff */
.L_x_95:
[----:B------:R-:W-:Y:S01]  /*5e80*/  UISETP.NE.AND UP0, UPT, UR39, 0x1, UPT ;  /* 0x000000012700788c */ /* 0x000fe2000bf05270 */
[----:B------:R-:W-:Y:S01]  /*5e90*/  LOP3.LUT P0, RZ, R69, 0x3f0, RZ, 0xc0, !PT ;  /* 0x000003f045ff7812 */ /* 0x000fe2000780c0ff */
[----:B------:R-:W-:Y:S01]  /*5ea0*/  USHF.L.U32 UR50, UR16, 0x6, URZ ;  /* 0x0000000610327899 */ /* 0x000fe200080006ff */
[----:B------:R-:W-:Y:S01]  /*5eb0*/  BSSY.RECONVERGENT B6, `(.L_x_96) ;  /* 0x0000034000067945 */ /* 0x000fe20003800200 */
[----:B------:R-:W-:Y:S01]  /*5ec0*/  USHF.L.U32 UR49, UR20, 0x8, URZ ;  /* 0x0000000814317899 */ /* 0x000fe200080006ff */
[----:B------:R-:W-:Y:S06]  /*5ed0*/  IADD3 R71, PT, PT, R71, 0x1, RZ ;  /* 0x0000000147477810 */ /* 0x000fec0007ffe0ff */
[----:B------:R-:W2:Y:S01]  /*5ee0*/  @!UP0 LDCU.128 UR12, c[0x0][0xb10] ;  /* 0x00016200ff0c87ac */ /* 0x000ea20008000c00 */
[----:B------:R-:W3:Y:S01]  /*5ef0*/  @!UP0 LDCU UR5, c[0x0][0xb0c] ;  /* 0x00016180ff0587ac */ /* 0x000ee20008000800 */
[----:B------:R-:W4:Y:S01]  /*5f00*/  @!UP0 LDCU UR10, c[0x0][0xb20] ;  /* 0x00016400ff0a87ac */ /* 0x000f220008000800 */
[----:B--2---:R-:W-:Y:S02]  /*5f10*/  UIMAD.WIDE.U32 UR8, UR38, UR12, URZ ;  /* 0x0000000c260872a5 */ /* 0x004fe4000f8e00ff */
[----:B------:R-:W-:Y:S02]  /*5f20*/  UIMAD.WIDE.U32 UR6, UR37, UR15, URZ ;  /* 0x0000000f250672a5 */ /* 0x000fe4000f8e00ff */
[----:B------:R-:W-:Y:S03]  /*5f30*/  @!UP0 UISETP.NE.AND UP1, UPT, UR14, 0x1, UPT ;  /* 0x000000010e00888c */ /* 0x000fe6000bf25270 */
[----:B------:R-:W-:Y:S01]  /*5f40*/  @!UP0 UMOV UR4, UR9 ;  /* 0x0000000900048c82 */ /* 0x000fe20008000000 */
[----:B---3--:R-:W-:Y:S02]  /*5f50*/  @!UP0 UISETP.NE.AND UP2, UPT, UR5, 0x1, UPT ;  /* 0x000000010500888c */ /* 0x008fe4000bf45270 */
[----:B------:R-:W-:Y:S01]  /*5f60*/  @!UP0 USHF.R.U32.HI UR4, URZ, UR13, UR4 ;  /* 0x0000000dff048299 */ /* 0x000fe20008011604 */
[----:B------:R-:W-:Y:S02]  /*5f70*/  @!UP0 UMOV UR6, UR7 ;  /* 0x0000000700068c82 */ /* 0x000fe40008000000 */
[----:B----4-:R-:W-:Y:S02]  /*5f80*/  @!UP0 USHF.R.U32.HI UR6, URZ, UR10, UR6 ;  /* 0x0000000aff068299 */ /* 0x010fe40008011606 */
[----:B------:R-:W-:Y:S02]  /*5f90*/  @!UP0 USEL UR7, UR38, UR4, !UP2 ;  /* 0x0000000426078287 */ /* 0x000fe4000d000000 */
[----:B------:R-:W-:Y:S04]  /*5fa0*/  @!UP0 USEL UR6, UR37, UR6, !UP1 ;  /* 0x0000000625068287 */ /* 0x000fe8000c800000 */
[----:B------:R-:W-:Y:S02]  /*5fb0*/  @!UP0 UIADD3 UR4, UPT, UPT, -UR7, UR6, URZ ;  /* 0x0000000607048290 */ /* 0x000fe4000fffe1ff */
[----:B------:R-:W-:Y:S02]  /*5fc0*/  @!UP0 UIADD3 UR6, UPT, UPT, UR7, -UR6, URZ ;  /* 0x8000000607068290 */ /* 0x000fe4000fffe0ff */
[----:B------:R-:W-:Y:S02]  /*5fd0*/  @!UP0 UIMAD UR38, UR4, UR5, UR38 ;  /* 0x00000005042682a4 */ /* 0x000fe4000f8e0226 */
[----:B------:R-:W-:Y:S01]  /*5fe0*/  @!UP0 UIMAD UR37, UR6, UR14, UR37 ;  /* 0x0000000e062582a4 */ /* 0x000fe2000f8e0225 */
[----:B------:R-:W-:Y:S11]  /*5ff0*/  @!P0 BRA `(.L_x_97) ;  /* 0x00000000007c8947 */ /* 0x000ff60003800000 */
[----:B------:R-:W2:Y:S01]  /*6000*/  LDCU.64 UR8, c[0x4][0x80] ;  /* 0x01001000ff0877ac */ /* 0x000ea20008000a00 */
[----:B------:R-:W-:Y:S01]  /*6010*/  MOV R2, 0x0 ;  /* 0x0000000000027802 */ /* 0x000fe20000000f00 */
[----:B------:R-:W-:Y:S02]  /*6020*/  HFMA2 R12, -RZ, RZ, 0, 5.9604644775390625e-08 ;  /* 0x00000001ff0c7431 */ /* 0x000fe400000001ff */
[----:B------:R-:W-:Y:S01]  /*6030*/  IMAD.MOV.U32 R8, RZ, RZ, 0x70 ;  /* 0x00000070ff087424 */ /* 0x000fe200078e00ff */
[----:B------:R3:W4:Y:S01]  /*6040*/  LDC.64 R14, c[0x4][R2] ;  /* 0x01000000020e7b82 */ /* 0x0007220000000a00 */
[----:B------:R-:W1:Y:S01]  /*6050*/  LDCU.64 UR6, c[0x4][0x88] ;  /* 0x01001100ff0677ac */ /* 0x000e620008000a00 */
[----:B------:R-:W-:Y:S01]  /*6060*/  IMAD.MOV.U32 R13, RZ, RZ, RZ ;  /* 0x000000ffff0d7224 */ /* 0x000fe200078e00ff */
[----:B------:R-:W1:Y:S01]  /*6070*/  LDCU.64 UR4, c[0x4][0x8] ;  /* 0x01000100ff0477ac */ /* 0x000e620008000a00 */
[----:B--2---:R-:W-:Y:S01]  /*6080*/  MOV R5, UR9 ;  /* 0x0000000900057c02 */ /* 0x004fe20008000f00 */
[----:B------:R-:W-:Y:S01]  /*6090*/  IMAD.U32 R4, RZ, RZ, UR8 ;  /* 0x00000008ff047e24 */ /* 0x000fe2000f8e00ff */
[----:B-1----:R-:W-:Y:S01]  /*60a0*/  MOV R7, UR7 ;  /* 0x0000000700077c02 */ /* 0x002fe20008000f00 */
[----:B------:R-:W-:Y:S01]  /*60b0*/  IMAD.U32 R6, RZ, RZ, UR6 ;  /* 0x00000006ff067e24 */ /* 0x000fe2000f8e00ff */
[----:B------:R-:W-:Y:S01]  /*60c0*/  MOV R11, UR5 ;  /* 0x00000005000b7c02 */ /* 0x000fe20008000f00 */
[----:B------:R-:W-:Y:S02]  /*60d0*/  IMAD.U32 R10, RZ, RZ, UR4 ;  /* 0x00000004ff0a7e24 */ /* 0x000fe4000f8e00ff */
[----:B------:R-:W-:Y:S07]  /*60e0*/  LEPC R20, `(.L_x_98) ;  /* 0x000000001014794e */ /* 0x000fee0000000000 */
[----:B---345:R-:W-:Y:S05]  /*60f0*/  CALL.ABS.NOINC R14 ;  /* 0x000000000e007343 */ /* 0x038fea0003c00000 */
.L_x_98:
[----:B------:R-:W1:Y:S01]  /*6100*/  LDCU.64 UR8, c[0x4][0x80] ;  /* 0x01001000ff0877ac */ /* 0x000e620008000a00 */
[----:B------:R-:W2:Y:S01]  /*6110*/  LDC.64 R2, c[0x4][R2] ;  /* 0x0100000002027b82 */ /* 0x000ea20000000a00 */
[----:B------:R-:W-:Y:S02]  /*6120*/  HFMA2 R12, -RZ, RZ, 0, 5.9604644775390625e-08 ;  /* 0x00000001ff0c7431 */ /* 0x000fe400000001ff */
[----:B------:R-:W-:Y:S02]  /*6130*/  IMAD.MOV.U32 R8, RZ, RZ, 0x70 ;  /* 0x00000070ff087424 */ /* 0x000fe400078e00ff */
[----:B------:R-:W-:Y:S01]  /*6140*/  IMAD.MOV.U32 R13, RZ, RZ, RZ ;  /* 0x000000ffff0d7224 */ /* 0x000fe200078e00ff */
[----:B------:R-:W3:Y:S01]  /*6150*/  LDCU.64 UR6, c[0x4][0x88] ;  /* 0x01001100ff0677ac */ /* 0x000ee20008000a00 */
[----:B------:R-:W4:Y:S01]  /*6160*/  LDCU.64 UR4, c[0x4][0x8] ;  /* 0x01000100ff0477ac */ /* 0x000f220008000a00 */
[----:B-1----:R-:W-:Y:S02]  /*6170*/  MOV R4, UR8 ;  /* 0x0000000800047c02 */ /* 0x002fe40008000f00 */
[----:B------:R-:W-:Y:S02]  /*6180*/  MOV R5, UR9 ;  /* 0x0000000900057c02 */ /* 0x000fe40008000f00 */
[----:B---3--:R-:W-:Y:S01]  /*6190*/  MOV R7, UR7 ;  /* 0x0000000700077c02 */ /* 0x008fe20008000f00 */
[----:B------:R-:W-:Y:S01]  /*61a0*/  IMAD.U32 R6, RZ, RZ, UR6 ;  /* 0x00000006ff067e24 */ /* 0x000fe2000f8e00ff */
[----:B----4-:R-:W-:Y:S01]  /*61b0*/  MOV R11, UR5 ;  /* 0x00000005000b7c02 */ /* 0x010fe20008000f00 */
[----:B------:R-:W-:Y:S02]  /*61c0*/  IMAD.U32 R10, RZ, RZ, UR4 ;  /* 0x00000004ff0a7e24 */ /* 0x000fe4000f8e00ff */
[----:B------:R-:W-:Y:S07]  /*61d0*/  LEPC R20, `(.L_x_97) ;  /* 0x000000001014794e */ /* 0x000fee0000000000 */
[----:B--2---:R-:W-:Y:S05]  /*61e0*/  CALL.ABS.NOINC R2 ;  /* 0x0000000002007343 */ /* 0x004fea0003c00000 */
.L_x_97:
[----:B------:R-:W-:Y:S05]  /*61f0*/  BSYNC.RECONVERGENT B6 ;  /* 0x0000000000067941 */ /* 0x000fea0003800200 */
.L_x_96:
[----:B------:R-:W-:Y:S02]  /*6200*/  R2UR UR6, R68 ;  /* 0x00000000440672ca */ /* 0x000fe400000e0000 */
[----:B------:R-:W-:Y:S02]  /*6210*/  R2UR UR5, R78 ;  /* 0x000000004e0572ca */ /* 0x000fe400000e0000 */
[----:B------:R-:W-:Y:S02]  /*6220*/  R2UR UR4, R77 ;  /* 0x000000004d0472ca */ /* 0x000fe400000e0000 */
[----:B------:R-:W-:Y:S02]  /*6230*/  ISETP.NE.U32.AND P4, PT, R62, RZ, PT ;  /* 0x000000ff3e00720c */ /* 0x000fe40003f85070 */
[----:B------:R-:W-:Y:S02]  /*6240*/  ISETP.NE.U32.AND P2, PT, RZ, UR60, PT ;  /* 0x0000003cff007c0c */ /* 0x000fe4000bf45070 */
[----:B------:R-:W-:Y:S02]  /*6250*/  ISETP.NE.AND.EX P4, PT, R63, RZ, PT, P4 ;  /* 0x000000ff3f00720c */ /* 0x000fe40003f85340 */
[----:B------:R-:W-:Y:S01]  /*6260*/  ISETP.NE.AND.EX P2, PT, RZ, UR61, PT, P2 ;  /* 0x0000003dff007c0c */ /* 0x000fe2000bf45320 */
[----:B------:R-:W-:Y:S02]  /*6270*/  UISETP.NE.AND UP2, UPT, UR6, URZ, UPT ;  /* 0x000000ff0600728c */ /* 0x000fe4000bf45270 */
[----:B------:R-:W-:Y:S04]  /*6280*/  UISETP.NE.U32.AND UP0, UPT, UR5, URZ, UPT ;  /* 0x000000ff0500728c */ /* 0x000fe8000bf05070 */
[----:B------:R-:W-:Y:S01]  /*6290*/  UISETP.NE.AND.EX UP1, UPT, UR4, URZ, UPT, UP0 ;  /* 0x000000ff0400728c */ /* 0x000fe2000bf25300 */
[----:B------:R-:W-:Y:S01]  /*62a0*/  PLOP3.LUT P1, PT, PT, PT, UP2, 0x80, 0x8 ;  /* 0x000000000008781c */ /* 0x000fe20003f2f028 */
[----:B------:R-:W-:Y:S03]  /*62b0*/  UPLOP3.LUT UP0, UPT, UPT, UPT, UPT, 0x40, 0x4 ;  /* 0x000000000004789c */ /* 0x000fe60003f0e870 */
[----:B------:R-:W-:Y:S06]  /*62c0*/  @UP2 UPLOP3.LUT UP0, UPT, UPT, UPT, UP1, 0x80, 0x8 ;  /* 0x000000000008289c */ /* 0x000fec0003f0f010 */
[----:B------:R-:W-:Y:S01]  /*62d0*/  PLOP3.LUT P0, PT, PT, PT, UP0, 0x80, 0x8 ;  /* 0x000000000008781c */ /* 0x000fe20003f0f008 */
[----:B------:R-:W-:Y:S01]  /*62e0*/  @!UPT UIADD3 URZ, UPT, UPT, URZ, URZ, URZ ;  /* 0x000000fffffff290 */ /* 0x000fe2000fffe0ff */
[----:B------:R-:W-:Y:S11]  /*62f0*/  BRA.U !UP1, `(.L_x_99) ;  /* 0x0000000109407547 */ /* 0x000ff6000b800000 */
[----:B------:R-:W-:Y:S01]  /*6300*/  UISETP.NE.U32.AND UP0, UPT, UR60, URZ, UPT ;  /* 0x000000ff3c00728c */ /* 0x000fe2000bf05070 */
[----:B------:R-:W-:Y:S01]  /*6310*/  R2UR UR6, R78 ;  /* 0x000000004e0672ca */ /* 0x000fe200000e0000 */
[----:B------:R-:W2:Y:S01]  /*6320*/  LDCU.64 UR8, c[0x0][0x358] ;  /* 0x00006b00ff0877ac */ /* 0x000ea20008000a00 */
[----:B------:R-:W-:Y:S02]  /*6330*/  HFMA2 R64, -RZ, RZ, 0, 5.9604644775390625e-08 ;  /* 0x00000001ff407431 */ /* 0x000fe400000001ff */
[----:B-1----:R-:W-:Y:S01]  /*6340*/  IMAD.MOV.U32 R0, RZ, RZ, 0x1 ;  /* 0x00000001ff007424 */ /* 0x002fe200078e00ff */
[----:B------:R-:W-:Y:S06]  /*6350*/  UISETP.NE.AND.EX UP0, UPT, UR61, URZ, UPT, UP0 ;  /* 0x000000ff3d00728c */ /* 0x000fec000bf05300 */
[----:B------:R-:W-:Y:S05]  /*6360*/  PLOP3.LUT P3, PT, PT, PT, UP0, 0x80, 0x8 ;  /* 0x000000000008781c */ /* 0x000fea0003f6f008 */
[----:B------:R-:W1:Y:S01]  /*6370*/  @UP0 LDCU.64 UR4, c[0x0][0x888] ;  /* 0x00011100ff0407ac */ /* 0x000e620008000a00 */
[----:B------:R-:W-:Y:S07]  /*6380*/  @UP0 UIMAD UR6, UR36, UR6, URZ ;  /* 0x00000006240602a4 */ /* 0x000fee000f8e02ff */
[----:B------:R-:W-:Y:S01]  /*6390*/  @!P3 PRMT R64, R0, 0x7610, R64 ;  /* 0x000076100040b816 */ /* 0x000fe20000000040 */
[----:B-1----:R-:W-:Y:S06]  /*63a0*/  @UP0 UIMAD.WIDE UR4, UR6, 0x4, UR4 ;  /* 0x00000004060408a5 */ /* 0x002fec000f8e0204 */
[----:B------:R-:W-:Y:S02]  /*63b0*/  IMAD.U32 R2, RZ, RZ, UR4 ;  /* 0x00000004ff027e24 */ /* 0x000fe4000f8e00ff */
[----:B------:R-:W-:Y:S03]  /*63c0*/  IMAD.U32 R3, RZ, RZ, UR5 ;  /* 0x00000005ff037e24 */ /* 0x000fe6000f8e00ff */
[----:B------:R-:W1:Y:S02]  /*63d0*/  @!UP0 LDCU UR4, c[0x0][0x880] ;  /* 0x00011000ff0487ac */ /* 0x000e640008000800 */
[----:B--2--5:R2:W5:Y:S02]  /*63e0*/  @P3 LDG.E R26, desc[UR8][R2.64] ;  /* 0x00000008021a3981 */ /* 0x024564000c1e1900 */
[----:B-12---:R-:W-:Y:S02]  /*63f0*/  @!P3 MOV R26, UR4 ;  /* 0x00000004001abc02 */ /* 0x006fe40008000f00 */
.L_x_99:
[----:B------:R-:W-:Y:S05]  /*6400*/  @!P4 BRA `(.L_x_100) ;  /* 0x000000000024c947 */ /* 0x000fea0003800000 */
[----:B------:R-:W-:Y:S01]  /*6410*/  ISETP.NE.U32.AND P3, PT, R60, RZ, PT ;  /* 0x000000ff3c00720c */ /* 0x000fe20003f65070 */
[----:B------:R-:W2:Y:S03]  /*6420*/  LDCU.64 UR4, c[0x0][0x358] ;  /* 0x00006b00ff0477ac */ /* 0x000ea60008000a00 */
[----:B------:R-:W-:Y:S11]  /*6430*/  ISETP.NE.AND.EX P3, PT, R61, RZ, PT, P3 ;  /* 0x000000ff3d00720c */ /* 0x000ff60003f65330 */
[----:B------:R-:W-:Y:S02]  /*6440*/  @!UPT UIADD3 URZ, UPT, UPT, URZ, URZ, URZ ;  /* 0x000000fffffff290 */ /* 0x000fe4000fffe0ff */
[----:B------:R-:W3:Y:S01]  /*6450*/  @P3 LDC.64 R2, c[0x0][0x8a8] ;  /* 0x00022a00ff023b82 */ /* 0x000ee20000000a00 */
[----:B-1----:R-:W-:Y:S04]  /*6460*/  @P3 IMAD R0, R62, UR36, RZ ;  /* 0x000000243e003c24 */ /* 0x002fe8000f8e02ff */
[----:B---3--:R-:W-:Y:S05]  /*6470*/  @P3 IMAD.WIDE R2, R0, 0x4, R2 ;  /* 0x0000000400023825 */ /* 0x008fea00078e0202 */
[----:B--2--5:R2:W5:Y:S02]  /*6480*/  @P3 LDG.E R24, desc[UR4][R2.64] ;  /* 0x0000000402183981 */ /* 0x024564000c1e1900 */
[----:B--2---:R-:W3:Y:S02]  /*6490*/  @!P3 LDC R24, c[0x0][0x8a0] ;  /* 0x00022800ff18bb82 */ /* 0x004ee40000000800 */
.L_x_100:
[----:B-----5:R-:W-:Y:S01]  /*64a0*/  FSETP.NEU.AND P3, PT, R26, RZ, PT ;  /* 0x000000ff1a00720b */ /* 0x020fe20003f6d000 */
[----:B------:R-:W-:Y:S01]  /*64b0*/  IMAD.SHL.U32 R89, R27, 0x4, RZ ;  /* 0x000000041b597824 */ /* 0x000fe200078e00ff */
[----:B------:R-:W-:Y:S01]  /*64c0*/  SEL R4, RZ, 0xffffffff, P2 ;  /* 0xffffffffff047807 */ /* 0x000fe20001000000 */
[----:B------:R-:W-:Y:S01]  /*64d0*/  BSSY B1, `(.L_x_101) ;  /* 0x0000043000017945 */ /* 0x000fe20003800000 */
[----:B------:R-:W-:Y:S01]  /*64e0*/  @P1 LOP3.LUT P2, RZ, R64, 0xff, RZ, 0xc0, !PT ;  /* 0x000000ff40ff1812 */ /* 0x000fe2000784c0ff */
[----:B------:R-:W-:Y:S01]  /*64f0*/  VIADD R82, R89, UR43 ;  /* 0x0000002b59527c36 */ /* 0x000fe20008000000 */
[----:B------:R-:W-:Y:S01]  /*6500*/  @P1 SEL R3, RZ, 0xffffffff, P3 ;  /* 0xffffffffff031807 */ /* 0x000fe20001800000 */
[----:B------:R-:W-:Y:S01]  /*6510*/  IMAD.MOV.U32 R90, RZ, RZ, 0x1 ;  /* 0x00000001ff5a7424 */ /* 0x000fe200078e00ff */
[----:B------:R-:W-:Y:S01]  /*6520*/  LEA R85, R22, UR43, 0x3 ;  /* 0x0000002b16557c11 */ /* 0x000fe2000f8e18ff */
[----:B------:R-:W-:Y:S01]  /*6530*/  IMAD.MOV.U32 R88, RZ, RZ, RZ ;  /* 0x000000ffff587224 */ /* 0x000fe200078e00ff */
[----:B------:R-:W-:Y:S02]  /*6540*/  @P0 SEL R3, R4, R3, !P2 ;  /* 0x0000000304030207 */ /* 0x000fe40005000000 */
[----:B------:R-:W-:Y:S02]  /*6550*/  CS2R R58, SRZ ;  /* 0x00000000003a7805 */ /* 0x000fe4000001ff00 */
[----:B------:R-:W-:Y:S02]  /*6560*/  SHF.L.U32 R2, R73, 0x1f, RZ ;  /* 0x0000001f49027819 */ /* 0x000fe400000006ff */
[----:B------:R-:W-:Y:S02]  /*6570*/  CS2R R56, SRZ ;  /* 0x0000000000387805 */ /* 0x000fe4000001ff00 */
[----:B------:R-:W-:Y:S02]  /*6580*/  @P1 LOP3.LUT R3, R3, 0x1, RZ, 0xc0, !PT ;  /* 0x0000000103031812 */ /* 0x000fe400078ec0ff */
[----:B------:R-:W-:Y:S02]  /*6590*/  CS2R R54, SRZ ;  /* 0x0000000000367805 */ /* 0x000fe4000001ff00 */
[----:B------:R-:W-:Y:S02]  /*65a0*/  PLOP3.LUT P2, PT, PT, PT, UP1, 0x80, 0x8 ;  /* 0x000000000008781c */ /* 0x000fe40003f4f018 */
[----:B------:R-:W-:Y:S02]  /*65b0*/  CS2R R52, SRZ ;  /* 0x0000000000347805 */ /* 0x000fe4000001ff00 */
[----:B------:R-:W-:Y:S02]  /*65c0*/  ISETP.NE.U32.OR P6, PT, R3, 0x1, !P1 ;  /* 0x000000010300780c */ /* 0x000fe40004fc5470 */
[----:B------:R-:W-:Y:S02]  /*65d0*/  CS2R R50, SRZ ;  /* 0x0000000000327805 */ /* 0x000fe4000001ff00 */
[----:B------:R-:W-:Y:S02]  /*65e0*/  LEA.HI R25, R22, R22, RZ, 0x1 ;  /* 0x0000001616197211 */ /* 0x000fe400078f08ff */
[----:B------:R-:W-:Y:S02]  /*65f0*/  CS2R R48, SRZ ;  /* 0x0000000000307805 */ /* 0x000fe4000001ff00 */
[----:B------:R-:W-:Y:S02]  /*6600*/  LOP3.LUT P4, R70, R64, 0xff, RZ, 0xc0, !PT ;  /* 0x000000ff40467812 */ /* 0x000fe4000788c0ff */
[----:B------:R-:W-:Y:S02]  /*6610*/  CS2R R46, SRZ ;  /* 0x00000000002e7805 */ /* 0x000fe4000001ff00 */
[----:B------:R-:W-:Y:S01]  /*6620*/  SEL R3, RZ, 0xffffffff, P3 ;  /* 0xffffffffff037807 */ /* 0x000fe20001800000 */
[C---:B-1----:R-:W-:Y:S01]  /*6630*/  IMAD.SHL.U32 R0, R25.reuse, 0x80, RZ ;  /* 0x0000008019007824 */ /* 0x042fe200078e00ff */
[----:B------:R-:W-:Y:S02]  /*6640*/  LOP3.LUT R25, R25, 0xffe, RZ, 0xc0, !PT ;  /* 0x00000ffe19197812 */ /* 0x000fe400078ec0ff */
[----:B------:R-:W-:Y:S02]  /*6650*/  CS2R R44, SRZ ;  /* 0x00000000002c7805 */ /* 0x000fe4000001ff00 */
[----:B------:R-:W-:Y:S01]  /*6660*/  P2R R80, PR, RZ, 0x40 ;  /* 0x00000040ff507803 */ /* 0x000fe20000000000 */
[----:B------:R-:W-:Y:S01]  /*6670*/  VIADD R28, R82, 0x400 ;  /* 0x00000400521c7836 */ /* 0x000fe20000000000 */
[----:B------:R-:W-:Y:S01]  /*6680*/  @P2 SEL R3, R4, R3, !P4 ;  /* 0x0000000304032207 */ /* 0x000fe20006000000 */
[----:B------:R-:W-:Y:S01]  /*6690*/  IMAD.IADD R25, R22, 0x1, -R25 ;  /* 0x0000000116197824 */ /* 0x000fe200078e0a19 */
[----:B------:R-:W-:Y:S01]  /*66a0*/  @P6 SHF.L.U32 R5, RZ, 0x1f, RZ ;  /* 0x0000001fff056819 */ /* 0x000fe200000006ff */
[----:B------:R-:W-:Y:S01]  /*66b0*/  IMAD.IADD R81, R74, 0x1, R82 ;  /* 0x000000014a517824 */ /* 0x000fe200078e0252 */
[----:B------:R-:W-:Y:S02]  /*66c0*/  LOP3.LUT R0, R0, 0xffffff00, RZ, 0xc0, !PT ;  /* 0xffffff0000007812 */ /* 0x000fe400078ec0ff */
[----:B------:R-:W1:Y:S01]  /*66d0*/  @P6 SYNCS.PHASECHK.TRANS64.TRYWAIT P1, [UR43+0x40], R5 ;  /* 0x00004005ff0065a7 */ /* 0x000e62000802112b */
[----:B------:R-:W-:Y:S02]  /*66e0*/  LOP3.LUT R3, R3, 0x1, RZ, 0xc0, !PT ;  /* 0x0000000103037812 */ /* 0x000fe400078ec0ff */
[----:B------:R-:W-:Y:S02]  /*66f0*/  IMAD.IADD R0, R23, 0x1, R0 ;  /* 0x0000000117007824 */ /* 0x000fe400078e0200 */
[----:B------:R-:W-:Y:S02]  /*6700*/  ISETP.NE.U32.AND P5, PT, R3, 0x1, PT ;  /* 0x000000010300780c */ /* 0x000fe40003fa5070 */
[----:B------:R-:W-:Y:S02]  /*6710*/  IMAD R25, R25, 0x100000, R0 ;  /* 0x0010000019197824 */ /* 0x000fe400078e0200 */
[----:B------:R-:W-:Y:S01]  /*6720*/  P2R R91, PR, RZ, 0x20 ;  /* 0x00000020ff5b7803 */ /* 0x000fe20000000000 */
[----:B------:R2:W4:Y:S01]  /*6730*/  SYNCS.PHASECHK.TRANS64.TRYWAIT P0, [R85+URZ+0xb0], R2 ;  /* 0x0000b002550075a7 */ /* 0x00052200080011ff */
[----:B-1----:R-:W-:Y:S01]  /*6740*/  @P6 SEL R90, RZ, 0x1, !P1 ;  /* 0x00000001ff5a6807 */ /* 0x002fe20004800000 */
[----:B--2---:R-:W-:Y:S06]  /*6750*/  @!P6 BRA `(.L_x_102) ;  /* 0x000000000068e947 */ /* 0x004fec0003800000 */
[C---:B------:R-:W-:Y:S01]  /*6760*/  @P5 IMAD R5, R75.reuse, 0x4, R28 ;  /* 0x000000044b055824 */ /* 0x040fe200078e021c */
[----:B------:R-:W-:Y:S01]  /*6770*/  ISETP.NE.AND P1, PT, R90, RZ, PT ;  /* 0x000000ff5a00720c */ /* 0x000fe20003f25270 */
[----:B------:R-:W-:Y:S01]  /*6780*/  @P5 IMAD R4, R75, 0x4, R82 ;  /* 0x000000044b045824 */ /* 0x000fe200078e0252 */
[----:B------:R-:W-:Y:S01]  /*6790*/  BSSY B0, `(.L_x_103) ;  /* 0x000000e000007945 */ /* 0x000fe20003800000 */
[----:B------:R-:W-:Y:S01]  /*67a0*/  IMAD.MOV.U32 R58, RZ, RZ, RZ ;  /* 0x000000ffff3a7224 */ /* 0x000fe200078e00ff */
[----:B------:R-:W-:Y:S01]  /*67b0*/  CS2R R54, SRZ ;  /* 0x0000000000367805 */ /* 0x000fe2000001ff00 */
[----:B------:R-:W-:Y:S01]  /*67c0*/  @P5 IMAD.IADD R5, R74, 0x1, R5 ;  /* 0x000000014a055824 */ /* 0x000fe200078e0205 */
[----:B------:R-:W-:Y:S02]  /*67d0*/  CS2R R52, SRZ ;  /* 0x0000000000347805 */ /* 0x000fe4000001ff00 */
[----:B------:R-:W-:Y:S02]  /*67e0*/  CS2R R56, SRZ ;  /* 0x0000000000387805 */ /* 0x000fe4000001ff00 */
[----:B------:R-:W-:Y:S02]  /*67f0*/  CS2R R46, SRZ ;  /* 0x00000000002e7805 */ /* 0x000fe4000001ff00 */
[----:B------:R-:W-:Y:S02]  /*6800*/  CS2R R44, SRZ ;  /* 0x00000000002c7805 */ /* 0x000fe4000001ff00 */
[----:B------:R-:W-:Y:S02]  /*6810*/  CS2R R50, SRZ ;  /* 0x0000000000327805 */ /* 0x000fe4000001ff00 */
[----:B------:R-:W-:Y:S01]  /*6820*/  CS2R R48, SRZ ;  /* 0x0000000000307805 */ /* 0x000fe2000001ff00 */
[----:B------:R-:W-:Y:S06]  /*6830*/  @P1 BRA `(.L_x_104) ;  /* 0x00000000000c1947 */ /* 0x000fec0003800000 */
[----:B------:R-:W-:Y:S04]  /*6840*/  SHF.L.U32 R3, RZ, 0x1f, RZ ;  /* 0x0000001fff037819 */ /* 0x000fe800000006ff */
[----:B------:R-:W1:Y:S02]  /*6850*/  SYNCS.PHASECHK.TRANS64.TRYWAIT P1, [UR43+0x40], R3 ;  /* 0x00004003ff0075a7 */ /* 0x000e64000802112b */
[----:B-1----:R-:W-:Y:S05]  /*6860*/  @!P1 BRA `(.L_x_105) ;  /* 0x0000004800a09947 */ /* 0x002fea0003800000 */
.L_x_104:
[----:B------:R-:W-:Y:S05]  /*6870*/  BSYNC B0 ;  /* 0x0000000000007941 */ /* 0x000fea0003800000 */
.L_x_103:
[----:B------:R-:W-:Y:S01]  /*6880*/  ISETP.NE.AND P1, PT, R91, RZ, PT ;  /* 0x000000ff5b00720c */ /* 0x000fe20003f25270 */
[----:B------:R-:W-:Y:S11]  /*6890*/  HFMA2 R88, -RZ, RZ, 0, 5.9604644775390625e-08 ;  /* 0x00000001ff587431 */ /* 0x000ff600000001ff */
[----:B------:R-:W-:Y:S01]  /*68a0*/  @!UPT UIADD3 URZ, UPT, UPT, URZ, URZ, URZ ;  /* 0x000000fffffff290 */ /* 0x000fe2000fffe0ff */
[----:B------:R-:W-:Y:S05]  /*68b0*/  @P1 WARPSYNC.ALL ;  /* 0x0000000000001948 */ /* 0x000fea0003800000 */
[----:B------:R2:W1:Y:S04]  /*68c0*/  @P1 LDSM.16.M88.4 R52, [R4+0x400] ;  /* 0x000400000434183b */ /* 0x0004680000000200 */
[----:B------:R2:W1:Y:S04]  /*68d0*/  @P1 LDSM.16.M88.4 R56, [R5] ;  /* 0x000000000538183b */ /* 0x0004680000000200 */
[----:B------:R2:W1:Y:S04]  /*68e0*/  @P1 LDSM.16.M88.4 R44, [R89+UR43+0x400] ;  /* 0x0004002b592c183b */ /* 0x0004680008000200 */
[----:B------:R2:W1:Y:S02]  /*68f0*/  @P1 LDSM.16.M88.4 R48, [R81+0x400] ;  /* 0x000400005130183b */ /* 0x0004640000000200 */
.L_x_102:
[----:B------:R-:W-:Y:S05]  /*6900*/  BSYNC B1 ;  /* 0x0000000000017941 */ /* 0x000fea0003800000 */
.L_x_101:
[----:B-1----:R-:W-:Y:S04]  /*6910*/  SHF.R.U32.HI R0, RZ, 0x15, R25 ;  /* 0x00000015ff007819 */ /* 0x002fe80000011619 */
[----:B------:R-:W-:Y:S01]  /*6920*/  LOP3.LUT P1, RZ, R0, 0x3, R65, 0x48, !PT ;  /* 0x0000000300ff7812 */ /* 0x000fe20007824841 */
[----:B------:R-:W-:Y:S01]  /*6930*/  @!UPT UIADD3 URZ, UPT, UPT, URZ, URZ, URZ ;  /* 0x000000fffffff290 */ /* 0x000fe2000fffe0ff */
[----:B----4-:R-:W-:Y:S11]  /*6940*/  @P0 BRA `(.L_x_106) ;  /* 0x0000000000080947 */ /* 0x010ff60003800000 */
[----:B------:R-:W1:Y:S02]  /*6950*/  SYNCS.PHASECHK.TRANS64.TRYWAIT P0, [R85+URZ+0xb0], R2 ;  /* 0x0000b002550075a7 */ /* 0x000e6400080011ff */
[----:B-1----:R-:W-:Y:S05]  /*6960*/  @!P0 BRA `(.L_x_107) ;  /* 0x0000004800788947 */ /* 0x002fea0003800000 */
.L_x_106:
[----:B------:R-:W-:Y:S05]  /*6970*/  @!P1 BRA `(.L_x_108) ;  /* 0x0000000000409947 */ /* 0x000fea0003800000 */
[----:B------:R-:W2:Y:S01]  /*6980*/  LDCU.64 UR8, c[0x4][0x70] ;  /* 0x01000e00ff0877ac */ /* 0x000ea20008000a00 */
[----:B------:R-:W-:Y:S01]  /*6990*/  MOV R3, 0x0 ;  /* 0x0000000000037802 */ /* 0x000fe20000000f00 */
[----:B------:R-:W-:Y:S02]  /*69a0*/  HFMA2 R12, -RZ, RZ, 0, 5.9604644775390625e-08 ;  /* 0x00000001ff0c7431 */ /* 0x000fe400000001ff */
[----:B------:R-:W-:Y:S02]  /*69b0*/  IMAD.MOV.U32 R8, RZ, RZ, 0x192 ;  /* 0x00000192ff087424 */ /* 0x000fe400078e00ff */
[----:B------:R-:W-:Y:S01]  /*69c0*/  IMAD.MOV.U32 R13, RZ, RZ, RZ ;  /* 0x000000ffff0d7224 */ /* 0x000fe200078e00ff */
[----:B------:R-:W4:Y:S01]  /*69d0*/  LDCU.64 UR6, c[0x4][0x78] ;  /* 0x01000f00ff0677ac */ /* 0x000f220008000a00 */
[----:B-1----:R-:W1:Y:S01]  /*69e0*/  LDC.64 R2, c[0x4][R3] ;  /* 0x0100000003027b82 */ /* 0x002e620000000a00 */
[----:B------:R-:W5:Y:S01]  /*69f0*/  LDCU.64 UR4, c[0x4][0x10] ;  /* 0x01000200ff0477ac */ /* 0x000f620008000a00 */
[----:B--2---:R-:W-:Y:S01]  /*6a00*/  MOV R5, UR9 ;  /* 0x0000000900057c02 */ /* 0x004fe20008000f00 */
[----:B------:R-:W-:Y:S01]  /*6a10*/  IMAD.U32 R4, RZ, RZ, UR8 ;  /* 0x00000008ff047e24 */ /* 0x000fe2000f8e00ff */
[----:B----4-:R-:W-:Y:S01]  /*6a20*/  MOV R7, UR7 ;  /* 0x0000000700077c02 */ /* 0x010fe20008000f00 */
[----:B------:R-:W-:Y:S01]  /*6a30*/  IMAD.U32 R6, RZ, RZ, UR6 ;  /* 0x00000006ff067e24 */ /* 0x000fe2000f8e00ff */
[----:B-----5:R-:W-:Y:S01]  /*6a40*/  MOV R11, UR5 ;  /* 0x00000005000b7c02 */ /* 0x020fe20008000f00 */
[----:B------:R-:W-:Y:S02]  /*6a50*/  IMAD.U32 R10, RZ, RZ, UR4 ;  /* 0x00000004ff0a7e24 */ /* 0x000fe4000f8e00ff */
[----:B------:R-:W-:Y:S07]  /*6a60*/  LEPC R20, `(.L_x_108) ;  /* 0x000000001014794e */ /* 0x000fee0000000000 */
[----:B-1-3--:R-:W-:Y:S05]  /*6a70*/  CALL.ABS.NOINC R2 ;  /* 0x0000000002007343 */ /* 0x00afea0003c00000 */
.L_x_108:
[----:B------:R-:W-:Y:S05]  /*6a80*/  WARPSYNC.ALL ;  /* 0x0000000000007948 */ /* 0x000fea0003800000 */
[----:B------:R-:W-:Y:S01]  /*6a90*/  R2UR UR4, R25 ;  /* 0x00000000190472ca */ /* 0x000fe200000e0000 */
[----:B------:R-:W-:Y:S01]  /*6aa0*/  BSSY.RECONVERGENT B0, `(.L_x_109) ;  /* 0x000003c000007945 */ /* 0x000fe20003800200 */
[----:B------:R-:W-:Y:S02]  /*6ab0*/  SHF.L.U32 R87, R75, 0x2, RZ ;  /* 0x000000024b577819 */ /* 0x000fe400000006ff */
[----:B------:R-:W-:Y:S02]  /*6ac0*/  ISETP.NE.AND P0, PT, R76, RZ, PT ;  /* 0x000000ff4c00720c */ /* 0x000fe40003f05270 */
[----:B------:R-:W-:Y:S04]  /*6ad0*/  IADD3 R83, PT, PT, R28, R87, RZ ;  /* 0x000000571c537210 */ /* 0x000fe80007ffe0ff */
[----:B------:R-:W-:Y:S03]  /*6ae0*/  IADD3 R84, PT, PT, R74, R83, RZ ;  /* 0x000000534a547210 */ /* 0x000fe60007ffe0ff */
[----:B--2---:R-:W3:Y:S02]  /*6af0*/  LDTM.16dp128bit.x8 R4, tmem[UR4] ;  /* 0x00000004000479ee */ /* 0x004ee40008180000 */
[C---:B---3--:R-:W-:Y:S01]  /*6b00*/  FMUL R3, R24.reuse, R4 ;  /* 0x0000000418037220 */ /* 0x048fe20000400000 */
[C---:B------:R-:W-:Y:S01]  /*6b10*/  FMUL R0, R24.reuse, R5 ;  /* 0x0000000518007220 */ /* 0x040fe20000400000 */
[C---:B------:R-:W-:Y:S01]  /*6b20*/  FMUL R5, R24.reuse, R6 ;  /* 0x0000000618057220 */ /* 0x040fe20000400000 */
[----:B-1----:R-:W-:Y:S01]  /*6b30*/  FMUL R2, R24, R7 ;  /* 0x0000000718027220 */ /* 0x002fe20000400000 */
[----:B------:R-:W-:Y:S01]  /*6b40*/  FFMA R28, R26, R44, R3 ;  /* 0x0000002c1a1c7223 */ /* 0x000fe20000000003 */
[----:B------:R-:W-:Y:S01]  /*6b50*/  FMUL R7, R24, R8 ;  /* 0x0000000818077220 */ /* 0x000fe20000400000 */
        /* <DEDUP_REMOVED lines=9> */
[----:B------:R1:W-:Y:S01]  /*6bf0*/  STSM.16.M88.4 [R82+0x400], R28 ;  /* 0x0004001c52007844 */ /* 0x0003e20000000200 */
        /* <DEDUP_REMOVED lines=14> */
[C---:B------:R-:W-:Y:S01]  /*6ce0*/  FFMA R40, R26.reuse, R56, R15 ;  /* 0x000000381a287223 */ /* 0x040fe2000000000f */
[C---:B------:R-:W-:Y:S01]  /*6cf0*/  FFMA R41, R26.reuse, R57, R12 ;  /* 0x000000391a297223 */ /* 0x040fe2000000000c */
[C---:B------:R-:W-:Y:S01]  /*6d00*/  FFMA R42, R26.reuse, R58, R17 ;  /* 0x0000003a1a2a7223 */ /* 0x040fe20000000011 */
[----:B------:R1:W-:Y:S01]  /*6d10*/  STSM.16.M88.4 [R83], R36 ;  /* 0x0000002453007844 */ /* 0x0003e20000000200 */
[----:B------:R-:W-:Y:S05]  /*6d20*/  FFMA R43, R26, R59, R14 ;  /* 0x0000003b1a2b7223 */ /* 0x000fea000000000e */
[----:B------:R1:W-:Y:S01]  /*6d30*/  STSM.16.M88.4 [R84], R40 ;  /* 0x0000002854007844 */ /* 0x0003e20000000200 */
[----:B------:R-:W-:Y:S01]  /*6d40*/  @!PT LDS RZ, [RZ] ;  /* 0x00000000fffff984 */ /* 0x000fe20000000800 */
[----:B------:R-:W-:Y:S01]  /*6d50*/  @!PT LDS RZ, [RZ] ;  /* 0x00000000fffff984 */ /* 0x000fe20000000800 */
[----:B------:R-:W-:Y:S01]  /*6d60*/  @!PT LDS RZ, [RZ] ;  /* 0x00000000fffff984 */ /* 0x000fe20000000800 */
[----:B------:R-:W-:Y:S01]  /*6d70*/  @!PT LDS RZ, [RZ] ;  /* 0x00000000fffff984 */ /* 0x000fe20000000800 */
[----:B------:R2:W-:Y:S06]  /*6d80*/  MEMBAR.ALL.CTA ;  /* 0x0000000000007992 */ /* 0x0005ec0000008000 */
[----:B--2---:R-:W2:Y:S02]  /*6d90*/  FENCE.VIEW.ASYNC.S ;  /* 0x00000000000073c6 */ /* 0x004ea40000000000 */
[----:B--2---:R-:W-:Y:S06]  /*6da0*/  BAR.SYNC.DEFER_BLOCKING 0x1, 0x80 ;  /* 0x0042000000007b1d */ /* 0x004fec0000010000 */
[----:B------:R-:W-:Y:S05]  /*6db0*/  @P0 BRA `(.L_x_110) ;  /* 0x0000000000280947 */ /* 0x000fea0003800000 */
[----:B------:R-:W-:Y:S01]  /*6dc0*/  UIADD3 UR4, UPT, UPT, UR43, 0x400, URZ ;  /* 0x000004002b047890 */ /* 0x000fe2000fffe0ff */
[----:B------:R-:W-:Y:S05]  /*6dd0*/  UMOV UR51, UR36 ;  /* 0x0000002400337c82 */ /* 0x000fea0008000000 */
[----:B------:R-:W-:Y:S01]  /*6de0*/  MOV R69, UR4 ;  /* 0x0000000400457c02 */ /* 0x000fe20008000f00 */
[----:B------:R-:W-:Y:S03]  /*6df0*/  UIADD3 UR4, UP0, UPT, UR54, 0x680, URZ ;  /* 0x0000068036047890 */ /* 0x000fe6000ff1e0ff */
[----:B------:R-:W-:Y:S01]  /*6e00*/  R2UR UR48, R69 ;  /* 0x00000000453072ca */ /* 0x000fe200000e0000 */
[----:B------:R-:W-:Y:S11]  /*6e10*/  UIADD3.X UR5, UPT, UPT, URZ, UR55, URZ, UP0, !UPT ;  /* 0x00000037ff057290 */ /* 0x000ff600087fe4ff */
[----:B------:R-:W-:Y:S01]  /*6e20*/  @!UPT UIADD3 URZ, UPT, UPT, URZ, URZ, URZ ;  /* 0x000000fffffff290 */ /* 0x000fe2000fffe0ff */
[----:B------:R2:W-:Y:S01]  /*6e30*/  UTMASTG.3D [UR48], [UR4] ;  /* 0x00000030040073b5 */ /* 0x0005e20008010000 */
[----:B------:R0:W-:Y:S01]  /*6e40*/  UTMACMDFLUSH ;  /* 0x00000000000079b7 */ /* 0x0001e20000000000 */
[----:B--2---:R-:W-:Y:S04]  /*6e50*/  DEPBAR.LE SB0, 0x1 ;  /* 0x000080400000791a */ /* 0x004fe80000000000 */
.L_x_110:
[----:B------:R-:W-:Y:S05]  /*6e60*/  BSYNC.RECONVERGENT B0 ;  /* 0x0000000000007941 */ /* 0x000fea0003800200 */
.L_x_109:
[----:B------:R-:W-:Y:S01]  /*6e70*/  BAR.SYNC.DEFER_BLOCKING 0x1, 0x80 ;  /* 0x0042000000007b1d */ /* 0x000fe20000010000 */
[----:B------:R-:W-:Y:S01]  /*6e80*/  ISETP.NE.AND P1, PT, R80, RZ, PT ;  /* 0x000000ff5000720c */ /* 0x000fe20003f25270 */
[----:B------:R-:W-:Y:S01]  /*6e90*/  UISETP.NE.AND UP0, UPT, UR52, URZ, UPT ;  /* 0x000000ff3400728c */ /* 0x000fe2000bf05270 */
[----:B------:R-:W-:Y:S11]  /*6ea0*/  LEA R3, R88, UR43, 0x3 ;  /* 0x0000002b58037c11 */ /* 0x000ff6000f8e18ff */
[----:B------:R-:W-:Y:S01]  /*6eb0*/  @P1 SHF.L.U32 R4, RZ, 0x1f, RZ ;  /* 0x0000001fff041819 */ /* 0x000fe200000006ff */
[----:B------:R-:W-:Y:S06]  /*6ec0*/  BRA.U !UP0, `(.L_x_111) ;  /* 0x0000000108247547 */ /* 0x000fec000b800000 */
[----:B------:R-:W2:Y:S01]  /*6ed0*/  S2R R0, SR_CgaCtaId ;  /* 0x0000000000007919 */ /* 0x000ea20000008800 */
[----:B------:R-:W-:Y:S01]  /*6ee0*/  IMAD.U32 R2, RZ, RZ, UR47 ;  /* 0x0000002fff027e24 */ /* 0x000fe2000f8e00ff */
[----:B------:R-:W-:Y:S04]  /*6ef0*/  UIADD3 UR4, UPT, UPT, UR47, 0x1, URZ ;  /* 0x000000012f047890 */ /* 0x000fe8000fffe0ff */
[----:B------:R-:W-:Y:S01]  /*6f00*/  @P1 LEA R2, R2, UR43, 0x3 ;  /* 0x0000002b02021c11 */ /* 0x000fe2000f8e18ff */
[----:B------:R-:W-:Y:S04]  /*6f10*/  UISETP.NE.AND UP0, UPT, UR4, 0x4, UPT ;  /* 0x000000040400788c */ /* 0x000fe8000bf05270 */
[----:B------:R-:W-:Y:S01]  /*6f20*/  @P1 VIADD R5, R2, 0x60 ;  /* 0x0000006002051836 */ /* 0x000fe20000000000 */
[----:B------:R-:W-:Y:S04]  /*6f30*/  USEL UR47, UR4, URZ, UP0 ;  /* 0x000000ff042f7287 */ /* 0x000fe80008000000 */
[----:B--2---:R-:W-:Y:S04]  /*6f40*/  @P1 PRMT R0, R0, 0x654, R5 ;  /* 0x0000065400001816 */ /* 0x004fe80000000005 */
[----:B------:R2:W-:Y:S04]  /*6f50*/  @P1 SYNCS.ARRIVE.TRANS64.RED.A1T0 RZ, [R0+URZ], RZ ;  /* 0x000000ff00ff19a7 */ /* 0x0005e800081004ff */
.L_x_111:
[----:B------:R-:W3:Y:S01]  /*6f60*/  @P1 SYNCS.PHASECHK.TRANS64.TRYWAIT P0, [R3+URZ+0x40], R4 ;  /* 0x00004004030015a7 */ /* 0x000ee200080011ff */
[----:B------:R-:W-:Y:S01]  /*6f70*/  BSSY B1, `(.L_x_112) ;  /* 0x0000017000017945 */ /* 0x000fe20003800000 */
[----:B---3--:R-:W-:Y:S03]  /*6f80*/  @P1 SEL R90, RZ, 0x1, !P0 ;  /* 0x00000001ff5a1807 */ /* 0x008fe60004000000 */
[----:B------:R-:W-:Y:S05]  /*6f90*/  @!P1 BRA `(.L_x_113) ;  /* 0x0000000000509947 */ /* 0x000fea0003800000 */
[----:B------:R-:W-:Y:S01]  /*6fa0*/  ISETP.NE.AND P1, PT, R91, RZ, PT ;  /* 0x000000ff5b00720c */ /* 0x000fe20003f25270 */
[----:B------:R-:W-:Y:S01]  /*6fb0*/  BSSY B0, `(.L_x_114) ;  /* 0x000000a000007945 */ /* 0x000fe20003800000 */
[----:B------:R-:W-:Y:S11]  /*6fc0*/  ISETP.NE.AND P0, PT, R90, RZ, PT ;  /* 0x000000ff5a00720c */ /* 0x000ff60003f05270 */
[----:B------:R-:W-:Y:S04]  /*6fd0*/  @P1 IMAD R4, R88, 0x2000, R89 ;  /* 0x0000200058041824 */ /* 0x000fe800078e0259 */
[----:B------:R-:W-:Y:S05]  /*6fe0*/  @P1 VIADD R2, R4, UR43 ;  /* 0x0000002b04021c36 */ /* 0x000fea0008000000 */
[----:B------:R-:W-:Y:S01]  /*6ff0*/  @P1 IADD3 R5, PT, PT, R87, R2, RZ ;  /* 0x0000000257051210 */ /* 0x000fe20007ffe0ff */
[----:B------:R-:W-:Y:S01]  /*7000*/  @P1 IMAD.IADD R2, R74, 0x1, R2 ;  /* 0x000000014a021824 */ /* 0x000fe200078e0202 */
[----:B------:R-:W-:Y:S06]  /*7010*/  @P0 BRA `(.L_x_115) ;  /* 0x00000000000c0947 */ /* 0x000fec0003800000 */
[----:B--2---:R-:W-:Y:S04]  /*7020*/  SHF.L.U32 R0, RZ, 0x1f, RZ ;  /* 0x0000001fff007819 */ /* 0x004fe800000006ff */
[----:B------:R-:W2:Y:S02]  /*7030*/  SYNCS.PHASECHK.TRANS64.TRYWAIT P0, [R3+URZ+0x40], R0 ;  /* 0x00004000030075a7 */ /* 0x000ea400080011ff */
[----:B--2---:R-:W-:Y:S05]  /*7040*/  @!P0 BRA `(.L_x_116) ;  /* 0x0000004000d48947 */ /* 0x004fea0003800000 */
.L_x_115:
[----:B------:R-:W-:Y:S05]  /*7050*/  BSYNC B0 ;  /* 0x0000000000007941 */ /* 0x000fea0003800000 */
.L_x_114:
[----:B------:R-:W-:Y:S02]  /*7060*/  ISETP.NE.AND P0, PT, R91, RZ, PT ;  /* 0x000000ff5b00720c */ /* 0x000fe40003f05270 */
[----:B------:R-:W-:Y:S11]  /*7070*/  IADD3 R88, PT, PT, R88, 0x1, RZ ;  /* 0x0000000158587810 */ /* 0x000ff60007ffe0ff */
[----:B--2---:R-:W-:Y:S01]  /*7080*/  @P0 IMAD.IADD R0, R74, 0x1, R5 ;  /* 0x000000014a000824 */ /* 0x004fe200078e0205 */
[----:B------:R-:W-:Y:S05]  /*7090*/  @P0 WARPSYNC.ALL ;  /* 0x0000000000000948 */ /* 0x000fea0003800000 */
[----:B------:R3:W4:Y:S04]  /*70a0*/  @P0 LDSM.16.M88.4 R44, [R4+UR43+0x400] ;  /* 0x0004002b042c083b */ /* 0x0007280008000200 */
[----:B------:R3:W2:Y:S04]  /*70b0*/  @P0 LDSM.16.M88.4 R48, [R2+0x400] ;  /* 0x000400000230083b */ /* 0x0006a80000000200 */
[----:B------:R3:W1:Y:S04]  /*70c0*/  @P0 LDSM.16.M88.4 R52, [R5+0x400] ;  /* 0x000400000534083b */ /* 0x0006680000000200 */
[----:B------:R3:W1:Y:S02]  /*70d0*/  @P0 LDSM.16.M88.4 R56, [R0+0x400] ;  /* 0x000400000038083b */ /* 0x0006640000000200 */
.L_x_113:
[----:B------:R-:W-:Y:S05]  /*70e0*/  BSYNC B1 ;  /* 0x0000000000017941 */ /* 0x000fea0003800000 */
.L_x_112:
[----:B--23--:R-:W-:Y:S05]  /*70f0*/  VIADD R0, R25, 0x20 ;  /* 0x0000002019007836 */ /* 0x00cfea0000000000 */
[----:B------:R-:W-:Y:S04]  /*7100*/  SHF.R.U32.HI R0, RZ, 0x15, R0 ;  /* 0x00000015ff007819 */ /* 0x000fe80000011600 */
[----:B------:R-:W-:Y:S11]  /*7110*/  LOP3.LUT P0, RZ, R0, 0x3, R65, 0x48, !PT ;  /* 0x0000000300ff7812 */ /* 0x000ff60007804841 */
[----:B------:R-:W-:Y:S02]  /*7120*/  @!UPT UIADD3 URZ, UPT, UPT, URZ, URZ, URZ ;  /* 0x000000fffffff290 */ /* 0x000fe4000fffe0ff */
[----:B------:R-:W-:Y:S05]  /*7130*/  @!P0 BRA `(.L_x_117) ;  /* 0x0000000000408947 */ /* 0x000fea0003800000 */
[----:B------:R-:W2:Y:S01]  /*7140*/  LDCU.64 UR8, c[0x4][0x70] ;  /* 0x01000e00ff0877ac */ /* 0x000ea20008000a00 */
[----:B------:R-:W-:Y:S01]  /*7150*/  MOV R3, 0x0 ;  /* 0x0000000000037802 */ /* 0x000fe20000000f00 */
[----:B------:R-:W-:Y:S02]  /*7160*/  HFMA2 R12, -RZ, RZ, 0, 5.9604644775390625e-08 ;  /* 0x00000001ff0c7431 */ /* 0x000fe400000001ff */
[----:B------:R-:W-:Y:S02]  /*7170*/  IMAD.MOV.U32 R8, RZ, RZ, 0x192 ;  /* 0x00000192ff087424 */ /* 0x000fe400078e00ff */
[----:B------:R-:W-:Y:S01]  /*7180*/  IMAD.MOV.U32 R13, RZ, RZ, RZ ;  /* 0x000000ffff0d7224 */ /* 0x000fe200078e00ff */
[----:B------:R-:W3:Y:S01]  /*7190*/  LDCU.64 UR6, c[0x4][0x78] ;  /* 0x01000f00ff0677ac */ /* 0x000ee20008000a00 */
[----:B------:R-:W1:Y:S01]  /*71a0*/  LDC.64 R2, c[0x4][R3] ;  /* 0x0100000003027b82 */ /* 0x000e620000000a00 */
[----:B------:R-:W5:Y:S01]  /*71b0*/  LDCU.64 UR4, c[0x4][0x10] ;  /* 0x01000200ff0477ac */ /* 0x000f620008000a00 */
[----:B--2---:R-:W-:Y:S01]  /*71c0*/  MOV R5, UR9 ;  /* 0x0000000900057c02 */ /* 0x004fe20008000f00 */
[----:B------:R-:W-:Y:S01]  /*71d0*/  IMAD.U32 R4, RZ, RZ, UR8 ;  /* 0x00000008ff047e24 */ /* 0x000fe2000f8e00ff */
[----:B---3--:R-:W-:Y:S01]  /*71e0*/  MOV R7, UR7 ;  /* 0x0000000700077c02 */ /* 0x008fe20008000f00 */
[----:B------:R-:W-:Y:S01]  /*71f0*/  IMAD.U32 R6, RZ, RZ, UR6 ;  /* 0x00000006ff067e24 */ /* 0x000fe2000f8e00ff */
[----:B-----5:R-:W-:Y:S01]  /*7200*/  MOV R11, UR5 ;  /* 0x00000005000b7c02 */ /* 0x020fe20008000f00 */
[----:B------:R-:W-:Y:S02]  /*7210*/  IMAD.U32 R10, RZ, RZ, UR4 ;  /* 0x00000004ff0a7e24 */ /* 0x000fe4000f8e00ff */
[----:B------:R-:W-:Y:S07]  /*7220*/  LEPC R20, `(.L_x_117) ;  /* 0x000000001014794e */ /* 0x000fee0000000000 */
[----:B-1--4-:R-:W-:Y:S05]  /*7230*/  CALL.ABS.NOINC R2 ;  /* 0x0000000002007343 */ /* 0x012fea0003c00000 */
.L_x_117:
[----:B------:R-:W2:Y:S01]  /*7240*/  S2R R86, SR_CgaCtaId ;  /* 0x0000000000567919 */ /* 0x000ea20000008800 */
[----:B------:R-:W-:Y:S05]  /*7250*/  WARPSYNC.ALL ;  /* 0x0000000000007948 */ /* 0x000fea0003800000 */
[----:B------:R-:W-:Y:S01]  /*7260*/  R2UR UR4, R25 ;  /* 0x00000000190472ca */ /* 0x000fe200000e0000 */
[----:B------:R-:W-:Y:S01]  /*7270*/  BSSY.RECONVERGENT B0, `(.L_x_118) ;  /* 0x000003f000007945 */ /* 0x000fe20003800200 */
[----:B------:R-:W-:Y:S02]  /*7280*/  ISETP.NE.AND P6, PT, R80, RZ, PT ;  /* 0x000000ff5000720c */ /* 0x000fe40003fc5270 */
[----:B------:R-:W-:Y:S02]  /*7290*/  ISETP.NE.AND P0, PT, R76, RZ, PT ;  /* 0x000000ff4c00720c */ /* 0x000fe40003f05270 */
[----:B------:R-:W-:Y:S07]  /*72a0*/  MOV R20, UR47 ;  /* 0x0000002f00147c02 */ /* 0x000fee0008000f00 */
[----:B------:R-:W3:Y:S02]  /*72b0*/  LDTM.16dp128bit.x8 R4, tmem[UR4+0x20] ;  /* 0x00002004000479ee */ /* 0x000ee40008180000 */
[----:B------:R-:W-:Y:S02]  /*72c0*/  @P6 LEA R20, R20, UR43, 0x3 ;  /* 0x0000002b14146c11 */ /* 0x000fe4000f8e18ff */
[----:B------:R-:W-:Y:S02]  /*72d0*/  @P6 SHF.L.U32 R93, RZ, 0x1f, RZ ;  /* 0x0000001fff5d6819 */ /* 0x000fe400000006ff */
[----:B------:R-:W-:Y:S02]  /*72e0*/  @P6 IADD3 R21, PT, PT, R20, 0x60, RZ ;  /* 0x0000006014156810 */ /* 0x000fe40007ffe0ff */
[----:B------:R-:W-:Y:S01]  /*72f0*/  LEA R20, R88, UR43, 0x3 ;  /* 0x0000002b58147c11 */ /* 0x000fe2000f8e18ff */
[C---:B---3--:R-:W-:Y:S01]  /*7300*/  FMUL R3, R24.reuse, R4 ;  /* 0x0000000418037220 */ /* 0x048fe20000400000 */
[C---:B------:R-:W-:Y:S01]  /*7310*/  FMUL R0, R24.reuse, R5 ;  /* 0x0000000518007220 */ /* 0x040fe20000400000 */
[C---:B------:R-:W-:Y:S01]  /*7320*/  FMUL R5, R24.reuse, R6 ;  /* 0x0000000618057220 */ /* 0x040fe20000400000 */
[----:B------:R-:W-:Y:S01]  /*7330*/  FMUL R2, R24, R7 ;  /* 0x0000000718027220 */ /* 0x000fe20000400000 */
[----:B-1--4-:R-:W-:Y:S01]  /*7340*/  FFMA R28, R26, R44, R3 ;  /* 0x0000002c1a1c7223 */ /* 0x012fe20000000003 */
        /* <DEDUP_REMOVED lines=28> */
[----:B------:R1:W-:Y:S01]  /*7510*/  STSM.16.M88.4 [R83+0x2000], R36 ;  /* 0x0020002453007844 */ /* 0x0003e20000000200 */
[----:B------:R-:W-:Y:S01]  /*7520*/  FFMA R43, R26, R59, R2 ;  /* 0x0000003b1a2b7223 */ /* 0x000fe20000000002 */
[----:B--2---:R-:W-:Y:S04]  /*7530*/  @P6 PRMT R21, R86, 0x654, R21 ;  /* 0x0000065456156816 */ /* 0x004fe80000000015 */
[----:B------:R1:W-:Y:S01]  /*7540*/  STSM.16.M88.4 [R84+0x2000], R40 ;  /* 0x0020002854007844 */ /* 0x0003e20000000200 */
        /* <DEDUP_REMOVED lines=8> */
[----:B------:R-:W-:Y:S02]  /*75d0*/  UIADD3 UR4, UP0, UPT, UR54, 0x680, URZ ;  /* 0x0000068036047890 */ /* 0x000fe4000ff1e0ff */
[----:B------:R-:W-:Y:S02]  /*75e0*/  UIADD3 UR9, UPT, UPT, UR49, 0x20, URZ ;  /* 0x0000002031097890 */ /* 0x000fe4000fffe0ff */
[----:B------:R-:W-:Y:S02]  /*75f0*/  UIADD3 UR8, UPT, UPT, UR43, 0x2400, URZ ;  /* 0x000024002b087890 */ /* 0x000fe4000fffe0ff */
[----:B------:R-:W-:Y:S01]  /*7600*/  UIADD3.X UR5, UPT, UPT, URZ, UR55, URZ, UP0, !UPT ;  /* 0x00000037ff057290 */ /* 0x000fe200087fe4ff */
[----:B------:R-:W-:Y:S01]  /*7610*/  UMOV UR10, UR50 ;  /* 0x00000032000a7c82 */ /* 0x000fe20008000000 */
[----:B------:R-:W-:Y:S07]  /*7620*/  UMOV UR11, UR36 ;  /* 0x00000024000b7c82 */ /* 0x000fee0008000000 */
[----:B------:R2:W-:Y:S01]  /*7630*/  UTMASTG.3D [UR8], [UR4] ;  /* 0x00000008040073b5 */ /* 0x0005e20008010000 */
[----:B------:R0:W-:Y:S01]  /*7640*/  UTMACMDFLUSH ;  /* 0x00000000000079b7 */ /* 0x0001e20000000000 */
[----:B--2---:R-:W-:Y:S04]  /*7650*/  DEPBAR.LE SB0, 0x1 ;  /* 0x000080400000791a */ /* 0x004fe80000000000 */
.L_x_119:
[----:B------:R-:W-:Y:S05]  /*7660*/  BSYNC.RECONVERGENT B0 ;  /* 0x0000000000007941 */ /* 0x000fea0003800200 */
.L_x_118:
[----:B------:R-:W-:Y:S01]  /*7670*/  BAR.SYNC.DEFER_BLOCKING 0x1, 0x80 ;  /* 0x0042000000007b1d */ /* 0x000fe20000010000 */
[----:B------:R-:W-:Y:S04]  /*7680*/  UIADD3 UR4, UPT, UPT, UR47, 0x1, URZ ;  /* 0x000000012f047890 */ /* 0x000fe8000fffe0ff */
[----:B------:R-:W-:Y:S04]  /*7690*/  UISETP.NE.AND UP0, UPT, UR4, 0x4, UPT ;  /* 0x000000040400788c */ /* 0x000fe8000bf05270 */
[----:B------:R-:W-:Y:S01]  /*76a0*/  USEL UR46, UR4, URZ, UP0 ;  /* 0x000000ff042e7287 */ /* 0x000fe20008000000 */
[----:B------:R2:W-:Y:S01]  /*76b0*/  @P6 SYNCS.ARRIVE.TRANS64.RED.A1T0 RZ, [R21+URZ], RZ ;  /* 0x000000ff15ff69a7 */ /* 0x0005e200081004ff */
[----:B------:R-:W-:Y:S01]  /*76c0*/  BSSY B1, `(.L_x_120) ;  /* 0x0000018000017945 */ /* 0x000fe20003800000 */
[----:B------:R-:W3:Y:S02]  /*76d0*/  @P6 SYNCS.PHASECHK.TRANS64.TRYWAIT P0, [R20+URZ+0x40], R93 ;  /* 0x0000405d140065a7 */ /* 0x000ee400080011ff */
[----:B---3--:R-:W-:Y:S01]  /*76e0*/  @P6 SEL R90, RZ, 0x1, !P0 ;  /* 0x00000001ff5a6807 */ /* 0x008fe20004000000 */
[----:B--2---:R-:W-:Y:S06]  /*76f0*/  @!P6 BRA `(.L_x_121) ;  /* 0x000000000050e947 */ /* 0x004fec0003800000 */
        /* <DEDUP_REMOVED lines=8> */
[----:B------:R-:W-:Y:S04]  /*7780*/  SHF.L.U32 R5, RZ, 0x1f, RZ ;  /* 0x0000001fff057819 */ /* 0x000fe800000006ff */
[----:B------:R-:W2:Y:S02]  /*7790*/  SYNCS.PHASECHK.TRANS64.TRYWAIT P0, [R20+URZ+0x40], R5 ;  /* 0x00004005140075a7 */ /* 0x000ea400080011ff */
[----:B--2---:R-:W-:Y:S05]  /*77a0*/  @!P0 BRA `(.L_x_124) ;  /* 0x0000003c00108947 */ /* 0x004fea0003800000 */
.L_x_123:
[----:B------:R-:W-:Y:S05]  /*77b0*/  BSYNC B0 ;  /* 0x0000000000007941 */ /* 0x000fea0003800000 */
.L_x_122:
[----:B------:R-:W-:Y:S02]  /*77c0*/  ISETP.NE.AND P0, PT, R91, RZ, PT ;  /* 0x000000ff5b00720c */ /* 0x000fe40003f05270 */
[----:B------:R-:W-:Y:S11]  /*77d0*/  IADD3 R88, PT, PT, R88, 0x1, RZ ;  /* 0x0000000158587810 */ /* 0x000ff60007ffe0ff */
[----:B------:R-:W-:Y:S01]  /*77e0*/  @P0 IMAD.IADD R4, R74, 0x1, R3 ;  /* 0x000000014a040824 */ /* 0x000fe200078e0203 */
[----:B------:R-:W-:Y:S05]  /*77f0*/  @P0 WARPSYNC.ALL ;  /* 0x0000000000000948 */ /* 0x000fea0003800000 */
[----:B------:R3:W4:Y:S04]  /*7800*/  @P0 LDSM.16.M88.4 R44, [R2+UR43+0x400] ;  /* 0x0004002b022c083b */ /* 0x0007280008000200 */
[----:B------:R3:W1:Y:S04]  /*7810*/  @P0 LDSM.16.M88.4 R48, [R0+0x400] ;  /* 0x000400000030083b */ /* 0x0006680000000200 */
[----:B------:R3:W1:Y:S04]  /*7820*/  @P0 LDSM.16.M88.4 R52, [R3+0x400] ;  /* 0x000400000334083b */ /* 0x0006680000000200 */
[----:B------:R3:W1:Y:S02]  /*7830*/  @P0 LDSM.16.M88.4 R56, [R4+0x400] ;  /* 0x000400000438083b */ /* 0x0006640000000200 */
.L_x_121:
[----:B------:R-:W-:Y:S05]  /*7840*/  BSYNC B1 ;  /* 0x0000000000017941 */ /* 0x000fea0003800000 */
.L_x_120:
[----:B---3--:R-:W-:Y:S05]  /*7850*/  VIADD R0, R25, 0x40 ;  /* 0x0000004019007836 */ /* 0x008fea0000000000 */
        /* <DEDUP_REMOVED lines=20> */
.L_x_125:
[----:B------:R-:W-:Y:S05]  /*79a0*/  WARPSYNC.ALL ;  /* 0x0000000000007948 */ /* 0x000fea0003800000 */
[----:B------:R-:W-:Y:S01]  /*79b0*/  R2UR UR4, R25 ;  /* 0x00000000190472ca */ /* 0x000fe200000e0000 */
[----:B------:R-:W-:Y:S01]  /*79c0*/  BSSY.RECONVERGENT B0, `(.L_x_126) ;  /* 0x000003f000007945 */ /* 0x000fe20003800200 */
[----:B------:R-:W-:Y:S02]  /*79d0*/  ISETP.NE.AND P6, PT, R80, RZ, PT ;  /* 0x000000ff5000720c */ /* 0x000fe40003fc5270 */
[----:B------:R-:W-:Y:S02]  /*79e0*/  ISETP.NE.AND P0, PT, R76, RZ, PT ;  /* 0x000000ff4c00720c */ /* 0x000fe40003f05270 */
[----:B--2---:R-:W-:Y:S07]  /*79f0*/  MOV R20, UR46 ;  /* 0x0000002e00147c02 */ /* 0x004fee0008000f00 */
[----:B------:R-:W2:Y:S02]  /*7a00*/  LDTM.16dp128bit.x8 R4, tmem[UR4+0x40] ;  /* 0x00004004000479ee */ /* 0x000ea40008180000 */
[----:B------:R-:W-:Y:S02]  /*7a10*/  @P6 LEA R20, R20, UR43, 0x3 ;  /* 0x0000002b14146c11 */ /* 0x000fe4000f8e18ff */
[----:B------:R-:W-:Y:S02]  /*7a20*/  @P6 SHF.L.U32 R93, RZ, 0x1f, RZ ;  /* 0x0000001fff5d6819 */ /* 0x000fe400000006ff */
[----:B------:R-:W-:Y:S02]  /*7a30*/  @P6 IADD3 R21, PT, PT, R20, 0x60, RZ ;  /* 0x0000006014156810 */ /* 0x000fe40007ffe0ff */
[----:B------:R-:W-:Y:S02]  /*7a40*/  LEA R20, R88, UR43, 0x3 ;  /* 0x0000002b58147c11 */ /* 0x000fe4000f8e18ff */
[----:B------:R-:W-:Y:S01]  /*7a50*/  @P6 PRMT R21, R86, 0x654, R21 ;  /* 0x0000065456156816 */ /* 0x000fe20000000015 */
[C---:B--2---:R-:W-:Y:S01]  /*7a60*/  FMUL R3, R24.reuse, R4 ;  /* 0x0000000418037220 */ /* 0x044fe20000400000 */
        /* <DEDUP_REMOVED lines=33> */
[----:B------:R-:W-:Y:S05]  /*7c80*/  FFMA R43, R26, R59, R2 ;  /* 0x0000003b1a2b7223 */ /* 0x000fea0000000002 */
        /* <DEDUP_REMOVED lines=18> */
.L_x_127:
[----:B------:R-:W-:Y:S05]  /*7db0*/  BSYNC.RECONVERGENT B0 ;  /* 0x0000000000007941 */ /* 0x000fea0003800200 */
.L_x_126:
[----:B------:R-:W-:Y:S01]  /*7dc0*/  BAR.SYNC.DEFER_BLOCKING 0x1, 0x80 ;  /* 0x0042000000007b1d */ /* 0x000fe20000010000 */
[----:B------:R-:W-:Y:S01]  /*7dd0*/  UIADD3 UR4, UPT, UPT, UR46, 0x1, URZ ;  /* 0x000000012e047890 */ /* 0x000fe2000fffe0ff */
[----:B------:R-:W-:Y:S03]  /*7de0*/  HFMA2 R92, -RZ, RZ, 0, 0 ;  /* 0x00000000ff5c7431 */ /* 0x000fe600000001ff */
        /* <DEDUP_REMOVED lines=18> */
.L_x_131:
[----:B------:R-:W-:Y:S05]  /*7f10*/  BSYNC B0 ;  /* 0x0000000000007941 */ /* 0x000fea0003800000 */
.L_x_130:
[----:B------:R-:W-:Y:S01]  /*7f20*/  ISETP.NE.AND P0, PT, R91, RZ, PT ;  /* 0x000000ff5b00720c */ /* 0x000fe20003f05270 */
[----:B------:R-:W-:Y:S11]  /*7f30*/  VIADD R88, R88, 0x1 ;  /* 0x0000000158587836 */ /* 0x000ff60000000000 */
[----:B------:R-:W-:Y:S01]  /*7f40*/  @!UPT UIADD3 URZ, UPT, UPT, URZ, URZ, URZ ;  /* 0x000000fffffff290 */ /* 0x000fe2000fffe0ff */
[----:B------:R-:W-:Y:S01]  /*7f50*/  @P0 IMAD.IADD R4, R74, 0x1, R3 ;  /* 0x000000014a040824 */ /* 0x000fe200078e0203 */
[----:B------:R-:W-:Y:S05]  /*7f60*/  @P0 WARPSYNC.ALL ;  /* 0x0000000000000948 */ /* 0x000fea0003800000 */
[----:B------:R3:W4:Y:S04]  /*7f70*/  @P0 LDSM.16.M88.4 R44, [R2+UR43+0x400] ;  /* 0x0004002b022c083b */ /* 0x0007280008000200 */
[----:B------:R3:W1:Y:S04]  /*7f80*/  @P0 LDSM.16.M88.4 R48, [R0+0x400] ;  /* 0x000400000030083b */ /* 0x0006680000000200 */
[----:B------:R3:W1:Y:S04]  /*7f90*/  @P0 LDSM.16.M88.4 R52, [R3+0x400] ;  /* 0x000400000334083b */ /* 0x0006680000000200 */
[----:B------:R3:W1:Y:S01]  /*7fa0*/  @P0 LDSM.16.M88.4 R56, [R4+0x400] ;  /* 0x000400000438083b */ /* 0x0006620000000200 */
[C---:B------:R-:W-:Y:S04]  /*7fb0*/  ISETP.NE.AND P0, PT, R88.reuse, 0x4, PT ;  /* 0x000000045800780c */ /* 0x040fe80003f05270 */
[----:B------:R-:W-:Y:S02]  /*7fc0*/  SEL R88, R88, RZ, P0 ;  /* 0x000000ff58587207 */ /* 0x000fe40000000000 */
[----:B------:R-:W-:Y:S02]  /*7fd0*/  SEL R92, RZ, 0x1, P0 ;  /* 0x00000001ff5c7807 */ /* 0x000fe40000000000 */
.L_x_129:
[----:B------:R-:W-:Y:S05]  /*7fe0*/  BSYNC B1 ;  /* 0x0000000000017941 */ /* 0x000fea0003800000 */
.L_x_128:
        /* <DEDUP_REMOVED lines=21> */
.L_x_133:
        /* <DEDUP_REMOVED lines=8> */
[----:B------:R-:W-:Y:S02]  /*81c0*/  @P6 SHF.L.U32 R93, R92, 0x1f, RZ ;  /* 0x0000001f5c5d6819 */ /* 0x000fe400000006ff */
        /* <DEDUP_REMOVED lines=56> */
.L_x_135:
[----:B------:R-:W-:Y:S05]  /*8550*/  BSYNC.RECONVERGENT B0 ;  /* 0x0000000000007941 */ /* 0x000fea0003800200 */
.L_x_134:
        /* <DEDUP_REMOVED lines=17> */
[----:B------:R-:W-:Y:S04]  /*8670*/  SHF.L.U32 R5, R92, 0x1f, RZ ;  /* 0x0000001f5c057819 */ /* 0x000fe800000006ff */
[----:B------:R-:W2:Y:S02]  /*8680*/  SYNCS.PHASECHK.TRANS64.TRYWAIT P0, [R20+URZ+0x40], R5 ;  /* 0x00004005140075a7 */ /* 0x000ea400080011ff */
[----:B--2---:R-:W-:Y:S05]  /*8690*/  @!P0 BRA `(.L_x_140) ;  /* 0x0000002c007c8947 */ /* 0x004fea0003800000 */
.L_x_139:
[----:B------:R-:W-:Y:S05]  /*86a0*/  BSYNC B0 ;  /* 0x0000000000007941 */ /* 0x000fea0003800000 */
.L_x_138:
        /* <DEDUP_REMOVED lines=10> */
[----:B--2---:R-:W-:Y:S02]  /*8750*/  SEL R5, RZ, 0x1, P0 ;  /* 0x00000001ff057807 */ /* 0x004fe40000000000 */
[----:B------:R-:W-:Y:S02]  /*8760*/  SEL R88, R88, RZ, P0 ;  /* 0x000000ff58587207 */ /* 0x000fe40000000000 */
[----:B------:R-:W-:Y:S02]  /*8770*/  LOP3.LUT R92, R92, R5, RZ, 0x3c, !PT ;  /* 0x000000055c5c7212 */ /* 0x000fe400078e3cff */
.L_x_137:
[----:B------:R-:W-:Y:S05]  /*8780*/  BSYNC B1 ;  /* 0x0000000000017941 */ /* 0x000fea0003800000 */
.L_x_136:
        /* <DEDUP_REMOVED lines=21> */
.L_x_141:
[----:B------:R-:W-:Y:S05]  /*88e0*/  WARPSYNC.ALL ;  /* 0x0000000000007948 */ /* 0x000fea0003800000 */
[----:B------:R-:W-:Y:S01]  /*88f0*/  R2UR UR4, R25 ;  /* 0x00000000190472ca */ /* 0x000fe200000e0000 */
[----:B------:R-:W-:Y:S01]  /*8900*/  BSSY.RECONVERGENT B0, `(.L_x_142) ;  /* 0x0000042000007945 */ /* 0x000fe20003800200 */
[----:B------:R-:W-:Y:S02]  /*8910*/  ISETP.NE.AND P6, PT, R80, RZ, PT ;  /* 0x000000ff5000720c */ /* 0x000fe40003fc5270 */
[----:B------:R-:W-:Y:S02]  /*8920*/  ISETP.NE.AND P0, PT, R76, RZ, PT ;  /* 0x000000ff4c00720c */ /* 0x000fe40003f05270 */
[----:B------:R-:W-:Y:S07]  /*8930*/  MOV R20, UR47 ;  /* 0x0000002f00147c02 */ /* 0x000fee0008000f00 */
        /* <DEDUP_REMOVED lines=50> */
[----:B------:R-:W-:Y:S02]  /*8c60*/  UIADD3 UR4, UPT, UPT, UR43, 0x400, URZ ;  /* 0x000004002b047890 */ /* 0x000fe4000fffe0ff */
[----:B------:R-:W-:Y:S01]  /*8c70*/  UIADD3 UR9, UPT, UPT, UR49, 0x80, URZ ;  /* 0x0000008031097890 */ /* 0x000fe2000fffe0ff */
[----:B------:R-:W-:Y:S01]  /*8c80*/  UMOV UR10, UR50 ;  /* 0x00000032000a7c82 */ /* 0x000fe20008000000 */
[----:B------:R-:W-:Y:S02]  /*8c90*/  UMOV UR11, UR36 ;  /* 0x00000024000b7c82 */ /* 0x000fe40008000000 */
        /* <DEDUP_REMOVED lines=8> */
.L_x_143:
[----:B------:R-:W-:Y:S05]  /*8d20*/  BSYNC.RECONVERGENT B0 ;  /* 0x0000000000007941 */ /* 0x000fea0003800200 */
.L_x_142:
        /* <DEDUP_REMOVED lines=20> */
.L_x_147:
[----:B------:R-:W-:Y:S05]  /*8e70*/  BSYNC B0 ;  /* 0x0000000000007941 */ /* 0x000fea0003800000 */
.L_x_146:
        /* <DEDUP_REMOVED lines=13> */
.L_x_145:
[----:B------:R-:W-:Y:S05]  /*8f50*/  BSYNC B1 ;  /* 0x0000000000017941 */ /* 0x000fea0003800000 */
.L_x_144:
        /* <DEDUP_REMOVED lines=21> */
.L_x_149:
        /* <DEDUP_REMOVED lines=65> */
.L_x_151:
[----:B------:R-:W-:Y:S05]  /*94c0*/  BSYNC.RECONVERGENT B0 ;  /* 0x0000000000007941 */ /* 0x000fea0003800200 */
.L_x_150:
        /* <DEDUP_REMOVED lines=20> */
.L_x_155:
[----:B------:R-:W-:Y:S05]  /*9610*/  BSYNC B0 ;  /* 0x0000000000007941 */ /* 0x000fea0003800000 */
.L_x_154:
        /* <DEDUP_REMOVED lines=13> */
.L_x_153:
[----:B------:R-:W-:Y:S05]  /*96f0*/  BSYNC B1 ;  /* 0x0000000000017941 */ /* 0x000fea0003800000 */
.L_x_152:
        /* <DEDUP_REMOVED lines=21> */
.L_x_157:
        /* <DEDUP_REMOVED lines=65> */
.L_x_159:
[----:B------:R-:W-:Y:S05]  /*9c60*/  BSYNC.RECONVERGENT B0 ;  /* 0x0000000000007941 */ /* 0x000fea0003800200 */
.L_x_158:
        /* <DEDUP_REMOVED lines=20> */
.L_x_163:
[----:B------:R-:W-:Y:S05]  /*9db0*/  BSYNC B0 ;  /* 0x0000000000007941 */ /* 0x000fea0003800000 */
.L_x_162:
[----:B------:R-:W-:Y:S11]  /*9dc0*/  ISETP.NE.AND P0, PT, R91, RZ, PT ;  /* 0x000000ff5b00720c */ /* 0x000ff60003f05270 */
[----:B------:R-:W-:Y:S02]  /*9dd0*/  @!UPT UIADD3 URZ, UPT, UPT, URZ, URZ, URZ ;  /* 0x000000fffffff290 */ /* 0x000fe4000fffe0ff */
[----:B------:R-:W-:Y:S01]  /*9de0*/  @P0 IADD3 R2, PT, PT, R74, R87, RZ ;  /* 0x000000574a020210 */ /* 0x000fe20007ffe0ff */
[----:B------:R-:W-:Y:S05]  /*9df0*/  @P0 WARPSYNC.ALL ;  /* 0x0000000000000948 */ /* 0x000fea0003800000 */
[----:B------:R3:W4:Y:S04]  /*9e00*/  @P0 LDSM.16.M88.4 R44, [R88+UR43+0x400] ;  /* 0x0004002b582c083b */ /* 0x0007280008000200 */
[----:B------:R3:W1:Y:S04]  /*9e10*/  @P0 LDSM.16.M88.4 R48, [R0+0x400] ;  /* 0x000400000030083b */ /* 0x0006680000000200 */
[----:B------:R3:W1:Y:S04]  /*9e20*/  @P0 LDSM.16.M88.4 R52, [R87+0x400] ;  /* 0x000400005734083b */ /* 0x0006680000000200 */
[----:B------:R3:W1:Y:S02]  /*9e30*/  @P0 LDSM.16.M88.4 R56, [R2+0x400] ;  /* 0x000400000238083b */ /* 0x0006640000000200 */
.L_x_161:
[----:B------:R-:W-:Y:S05]  /*9e40*/  BSYNC B1 ;  /* 0x0000000000017941 */ /* 0x000fea0003800000 */
.L_x_160:
[----:B---3--:R-:W-:Y:S05]  /*9e50*/  VIADD R0, R25, 0xe0 ;  /* 0x000000e019007836 */ /* 0x008fea0000000000 */
[----:B------:R-:W-:Y:S04]  /*9e60*/  SHF.R.U32.HI R0, RZ, 0x15, R0 ;  /* 0x00000015ff007819 */ /* 0x000fe80000011600 */
[----:B------:R-:W-:Y:S11]  /*9e70*/  LOP3.LUT P0, RZ, R0, 0x3, R65, 0x48, !PT ;  /* 0x0000000300ff7812 */ /* 0x000ff60007804841 */
[----:B------:R-:W-:Y:S02]  /*9e80*/  @!UPT UIADD3 URZ, UPT, UPT, URZ, URZ, URZ ;  /* 0x000000fffffff290 */ /* 0x000fe4000fffe0ff */
[----:B------:R-:W-:Y:S05]  /*9e90*/  @!P0 BRA `(.L_x_165) ;  /* 0x0000000000408947 */ /* 0x000fea0003800000 */
[----:B------:R-:W3:Y:S01]  /*9ea0*/  LDCU.64 UR8, c[0x4][0x70] ;  /* 0x01000e00ff0877ac */ /* 0x000ee20008000a00 */
[----:B--2---:R-:W-:Y:S01]  /*9eb0*/  MOV R3, 0x0 ;  /* 0x0000000000037802 */ /* 0x004fe20000000f00 */
[----:B------:R-:W-:Y:S02]  /*9ec0*/  HFMA2 R12, -RZ, RZ, 0, 5.9604644775390625e-08 ;  /* 0x00000001ff0c7431 */ /* 0x000fe400000001ff */
[----:B------:R-:W-:Y:S02]  /*9ed0*/  IMAD.MOV.U32 R8, RZ, RZ, 0x192 ;  /* 0x00000192ff087424 */ /* 0x000fe400078e00ff */
[----:B------:R-:W-:Y:S01]  /*9ee0*/  IMAD.MOV.U32 R13, RZ, RZ, RZ ;  /* 0x000000ffff0d7224 */ /* 0x000fe200078e00ff */
[----:B------:R-:W2:Y:S01]  /*9ef0*/  LDCU.64 UR6, c[0x4][0x78] ;  /* 0x01000f00ff0677ac */ /* 0x000ea20008000a00 */
[----:B------:R-:W1:Y:S01]  /*9f00*/  LDC.64 R2, c[0x4][R3] ;  /* 0x0100000003027b82 */ /* 0x000e620000000a00 */
[----:B------:R-:W5:Y:S01]  /*9f10*/  LDCU.64 UR4, c[0x4][0x10] ;  /* 0x01000200ff0477ac */ /* 0x000f620008000a00 */
[----:B---3--:R-:W-:Y:S01]  /*9f20*/  MOV R5, UR9 ;  /* 0x0000000900057c02 */ /* 0x008fe20008000f00 */
[----:B------:R-:W-:Y:S01]  /*9f30*/  IMAD.U32 R4, RZ, RZ, UR8 ;  /* 0x00000008ff047e24 */ /* 0x000fe2000f8e00ff */
[----:B--2---:R-:W-:Y:S01]  /*9f40*/  MOV R7, UR7 ;  /* 0x0000000700077c02 */ /* 0x004fe20008000f00 */
[----:B------:R-:W-:Y:S01]  /*9f50*/  IMAD.U32 R6, RZ, RZ, UR6 ;  /* 0x00000006ff067e24 */ /* 0x000fe2000f8e00ff */
[----:B-----5:R-:W-:Y:S01]  /*9f60*/  MOV R11, UR5 ;  /* 0x00000005000b7c02 */ /* 0x020fe20008000f00 */
[----:B------:R-:W-:Y:S02]  /*9f70*/  IMAD.U32 R10, RZ, RZ, UR4 ;  /* 0x00000004ff0a7e24 */ /* 0x000fe4000f8e00ff */
[----:B------:R-:W-:Y:S07]  /*9f80*/  LEPC R20, `(.L_x_165) ;  /* 0x000000001014794e */ /* 0x000fee0000000000 */
[----:B-1--4-:R-:W-:Y:S05]  /*9f90*/  CALL.ABS.NOINC R2 ;  /* 0x0000000002007343 */ /* 0x012fea0003c00000 */
.L_x_165:
[----:B------:R-:W-:Y:S01]  /*9fa0*/  ISETP.NE.AND P0, PT, R76, RZ, PT ;  /* 0x000000ff4c00720c */ /* 0x000fe20003f05270 */
[----:B------:R-:W-:Y:S05]  /*9fb0*/  WARPSYNC.ALL ;  /* 0x0000000000007948 */ /* 0x000fea0003800000 */
[----:B------:R-:W-:Y:S01]  /*9fc0*/  R2UR UR4, R25 ;  /* 0x00000000190472ca */ /* 0x000fe200000e0000 */
[----:B------:R-:W3:Y:S01]  /*9fd0*/  S2UR UR5, SR_CgaCtaId ;  /* 0x00000000000579c3 */ /* 0x000ee20000008800 */
[----:B------:R-:W-:Y:S11]  /*9fe0*/  BSSY.RECONVERGENT B0, `(.L_x_166) ;  /* 0x000003d000007945 */ /* 0x000ff60003800200 */
[----:B------:R-:W2:Y:S01]  /*9ff0*/  LDTM.16dp128bit.x8 R4, tmem[UR4+0xe0] ;  /* 0x0000e004000479ee */ /* 0x000ea20008180000 */
[----:B------:R-:W-:Y:S01]  /*a000*/  R2UR UR4, R85 ;  /* 0x00000000550472ca */ /* 0x000fe200000e0000 */
[----:B------:R-:W-:Y:S11]  /*a010*/  NOP ;  /* 0x0000000000007918 */ /* 0x000ff60000000000 */
[----:B------:R-:W-:Y:S01]  /*a020*/  @!UPT UIADD3 URZ, UPT, UPT, URZ, URZ, URZ ;  /* 0x000000fffffff290 */ /* 0x000fe2000fffe0ff */
[----:B------:R-:W-:Y:S01]  /*a030*/  UIADD3 UR4, UPT, UPT, UR4, 0xd0, URZ ;  /* 0x000000d004047890 */ /* 0x000fe2000fffe0ff */
[C---:B--2---:R-:W-:Y:S03]  /*a040*/  FMUL R3, R24.reuse, R4 ;  /* 0x0000000418037220 */ /* 0x044fe60000400000 */
[----:B---3--:R-:W-:Y:S01]  /*a050*/  UPRMT UR4, UR5, 0x654, UR4 ;  /* 0x0000065405047896 */ /* 0x008fe20008000004 */
[C---:B------:R-:W-:Y:S01]  /*a060*/  FMUL R0, R24.reuse, R5 ;  /* 0x0000000518007220 */ /* 0x040fe20000400000 */
[----:B------:R-:W-:Y:S01]  /*a070*/  FMUL R5, R24, R6 ;  /* 0x0000000618057220 */ /* 0x000fe20000400000 */
[----:B-1--4-:R-:W-:Y:S01]  /*a080*/  FFMA R28, R26, R44, R3 ;  /* 0x0000002c1a1c7223 */ /* 0x012fe20000000003 */
[C---:B------:R-:W-:Y:S01]  /*a090*/  FMUL R2, R24.reuse, R7 ;  /* 0x0000000718027220 */ /* 0x040fe20000400000 */
        /* <DEDUP_REMOVED lines=15> */
[----:B------:R-:W-:Y:S01]  /*a190*/  SYNCS.ARRIVE.TRANS64.RED.A1T0 RZ, [UR4], RZ ;  /* 0x000000ffffff79a7 */ /* 0x000fe20008100404 */
[----:B------:R1:W-:Y:S01]  /*a1a0*/  STSM.16.M88.4 [R82+0x6400], R28 ;  /* 0x0064001c52007844 */ /* 0x0003e20000000200 */
        /* <DEDUP_REMOVED lines=32> */
.L_x_167:
[----:B------:R-:W-:Y:S05]  /*a3b0*/  BSYNC.RECONVERGENT B0 ;  /* 0x0000000000007941 */ /* 0x000fea0003800200 */
.L_x_166:
[----:B------:R-:W-:Y:S01]  /*a3c0*/  BAR.SYNC.DEFER_BLOCKING 0x1, 0x80 ;  /* 0x0042000000007b1d */ /* 0x000fe20000010000 */
[----:B------:R-:W-:Y:S01]  /*a3d0*/  UISETP.NE.AND UP0, UPT, UR52, -0x8, UPT ;  /* 0xfffffff83400788c */ /* 0x000fe2000bf05270 */
[----:B------:R-:W-:Y:S08]  /*a3e0*/  IADD3 R0, PT, PT, R22, 0x1, RZ ;  /* 0x0000000116007810 */ /* 0x000ff00007ffe0ff */
[----:B------:R-:W-:Y:S05]  /*a3f0*/  BRA.U !UP0, `(.L_x_168) ;  /* 0x0000000108247547 */ /* 0x000fea000b800000 */
[----:B------:R-:W-:Y:S01]  /*a400*/  ISETP.NE.AND P0, PT, R80, RZ, PT ;  /* 0x000000ff5000720c */ /* 0x000fe20003f05270 */
[----:B------:R-:W-:Y:S01]  /*a410*/  IMAD.U32 R2, RZ, RZ, UR47 ;  /* 0x0000002fff027e24 */ /* 0x000fe2000f8e00ff */
[----:B------:R-:W-:Y:S04]  /*a420*/  UIADD3 UR4, UPT, UPT, UR47, 0x1, URZ ;  /* 0x000000012f047890 */ /* 0x000fe8000fffe0ff */
[----:B------:R-:W-:Y:S04]  /*a430*/  UISETP.NE.AND UP0, UPT, UR4, 0x4, UPT ;  /* 0x000000040400788c */ /* 0x000fe8000bf05270 */
[----:B------:R-:W-:Y:S03]  /*a440*/  USEL UR47, UR4, URZ, UP0 ;  /* 0x000000ff042f7287 */ /* 0x000fe60008000000 */
[----:B------:R-:W-:Y:S05]  /*a450*/  @P0 LEA R2, R2, UR43, 0x3 ;  /* 0x0000002b02020c11 */ /* 0x000fea000f8e18ff */
[----:B------:R-:W-:Y:S05]  /*a460*/  @P0 VIADD R3, R2, 0x60 ;  /* 0x0000006002030836 */ /* 0x000fea0000000000 */
[----:B------:R-:W-:Y:S04]  /*a470*/  @P0 PRMT R3, R86, 0x654, R3 ;  /* 0x0000065456030816 */ /* 0x000fe80000000003 */
[----:B------:R2:W-:Y:S03]  /*a480*/  @P0 SYNCS.ARRIVE.TRANS64.RED.A1T0 RZ, [R3+URZ], RZ ;  /* 0x000000ff03ff09a7 */ /* 0x0005e600081004ff */
.L_x_168:
[----:B------:R-:W-:Y:S01]  /*a490*/  R2UR UR6, R79 ;  /* 0x000000004f0672ca */ /* 0x000fe200000e0000 */
[----:B------:R-:W-:Y:S01]  /*a4a0*/  UIADD3 UR52, UPT, UPT, UR52, 0x8, URZ ;  /* 0x0000000834347890 */ /* 0x000fe2000fffe0ff */
[----:B------:R-:W-:Y:S01]  /*a4b0*/  R2UR UR5, R66 ;  /* 0x00000000420572ca */ /* 0x000fe200000e0000 */
[----:B------:R-:W-:Y:S01]  /*a4c0*/  UMOV UR36, UR63 ;  /* 0x0000003f00247c82 */ /* 0x000fe20008000000 */
[----:B------:R-:W-:Y:S02]  /*a4d0*/  R2UR UR4, R67 ;  /* 0x00000000430472ca */ /* 0x000fe400000e0000 */
[----:B------:R-:W-:Y:S02]  /*a4e0*/  ISETP.NE.AND P0, PT, R71, 0x2, PT ;  /* 0x000000024700780c */ /* 0x000fe40003f05270 */
[----:B------:R-:W-:Y:S02]  /*a4f0*/  ISETP.NE.AND P1, PT, R0, 0x4, PT ;  /* 0x000000040000780c */ /* 0x000fe40003f25270 */
[----:B--2---:R-:W-:Y:S02]  /*a500*/  SEL R3, RZ, 0x1, P0 ;  /* 0x00000001ff037807 */ /* 0x004fe40000000000 */
[----:B------:R-:W-:Y:S01]  /*a510*/  SEL R2, RZ, 0x1, P1 ;  /* 0x00000001ff027807 */ /* 0x000fe20000800000 */
[----:B------:R-:W-:Y:S01]  /*a520*/  UISETP.NE.AND UP0, UPT, UR6, URZ, UPT ;  /* 0x000000ff0600728c */ /* 0x000fe2000bf05270 */
[----:B------:R-:W-:Y:S01]  /*a530*/  LOP3.LUT R72, R72, R3, RZ, 0x3c, !PT ;  /* 0x0000000348487212 */ /* 0x000fe200078e3cff */
[----:B------:R-:W-:Y:S01]  /*a540*/  UIADD3 UR20, UPT, UPT, UR37, UR5, URZ ;  /* 0x0000000525147290 */ /* 0x000fe2000fffe0ff */
[----:B------:R-:W-:Y:S01]  /*a550*/  LOP3.LUT R73, R73, R2, RZ, 0x3c, !PT ;  /* 0x0000000249497212 */ /* 0x000fe200078e3cff */
[----:B------:R-:W-:Y:S01]  /*a560*/  UIADD3 UR16, UPT, UPT, UR38, UR4, URZ ;  /* 0x0000000426107290 */ /* 0x000fe2000fffe0ff */
[----:B------:R-:W-:Y:S02]  /*a570*/  SEL R71, R71, RZ, P0 ;  /* 0x000000ff47477207 */ /* 0x000fe40000000000 */
[----:B------:R-:W-:Y:S02]  /*a580*/  SEL R22, R0, RZ, P1 ;  /* 0x000000ff00167207 */ /* 0x000fe40000800000 */
[----:B------:R-:W-:Y:S07]  /*a590*/  BRA.U UP0, `(.L_x_169) ;  /* 0xffffffb100ec7547 */ /* 0x000fee000b83ffff */
[----:B------:R-:W-:-:S13]  /*a5a0*/  R2UR UR4, R68 ;  /* 0x00000000440472ca */ /* 0x000fda00000e0000 */
[----:B------:R-:W-:-:S09]  /*a5b0*/  UISETP.NE.AND UP0, UPT, UR4, URZ, UPT ;  /* 0x000000ff0400728c */ /* 0x000fd2000bf05270 */
[----:B------:R-:W-:Y:S05]  /*a5c0*/  BRA.U !UP0, `(.L_x_170) ;  /* 0x0000000108487547 */ /* 0x000fea000b800000 */
[----:B------:R-:W2:Y:S02]  /*a5d0*/  LDCU.64 UR4, c[0x0][0x890] ;  /* 0x00011200ff0477ac */ /* 0x000ea40008000a00 */
[----:B--2---:R-:W-:-:S04]  /*a5e0*/  UISETP.NE.U32.AND UP0, UPT, UR4, URZ, UPT ;  /* 0x000000ff0400728c */ /* 0x004fc8000bf05070 */
[----:B------:R-:W-:-:S09]  /*a5f0*/  UISETP.NE.AND.EX UP0, UPT, UR5, URZ, UPT, UP0 ;  /* 0x000000ff0500728c */ /* 0x000fd2000bf05300 */
[----:B------:R-:W-:Y:S05]  /*a600*/  BRA.U UP0, `(.L_x_171) ;  /* 0x00000001000c7547 */ /* 0x000fea000b800000 */
[----:B------:R-:W-:-:S13]  /*a610*/  FSETP.NEU.AND P0, PT, R26, RZ, PT ;  /* 0x000000ff1a00720b */ /* 0x000fda0003f0d000 */
[----:B------:R-:W-:Y:S05]  /*a620*/  @!P0 EXIT ;  /* 0x000000000000894d */ /* 0x000fea0003800000 */
[----:B------:R-:W-:Y:S05]  /*a630*/  BRA `(.L_x_170) ;  /* 0x00000000002c7947 */ /* 0x000fea0003800000 */
.L_x_171:
[----:B------:R-:W-:Y:S01]  /*a640*/  ISETP.NE.AND P0, PT, R70, RZ, PT ;  /* 0x000000ff4600720c */ /* 0x000fe20003f05270 */
[----:B------:R-:W-:-:S12]  /*a650*/  BSSY.RECONVERGENT B0, `(.L_x_170) ;  /* 0x0000009000007945 */ /* 0x000fd80003800200 */
[----:B------:R-:W-:Y:S05]  /*a660*/  @P0 BRA `(.L_x_172) ;  /* 0x0000000000140947 */ /* 0x000fea0003800000 */
[----:B------:R-:W2:Y:S02]  /*a670*/  LDCU.64 UR4, c[0x0][0x888] ;  /* 0x00011100ff0477ac */ /* 0x000ea40008000a00 */
[----:B--2---:R-:W-:-:S04]  /*a680*/  ISETP.NE.U32.AND P0, PT, RZ, UR4, PT ;  /* 0x00000004ff007c0c */ /* 0x004fc8000bf05070 */
[----:B------:R-:W-:-:S13]  /*a690*/  ISETP.NE.AND.EX P0, PT, RZ, UR5, PT, P0 ;  /* 0x00000005ff007c0c */ /* 0x000fda000bf05300 */
[----:B------:R-:W-:Y:S05]  /*a6a0*/  @!P0 EXIT ;  /* 0x000000000000894d */ /* 0x000fea0003800000 */
[----:B------:R-:W-:Y:S05]  /*a6b0*/  BRA `(.L_x_173) ;  /* 0x0000000000087947 */ /* 0x000fea0003800000 */
.L_x_172:
[----:B------:R-:W-:-:S13]  /*a6c0*/  FSETP.NEU.AND P0, PT, R26, RZ, PT ;  /* 0x000000ff1a00720b */ /* 0x000fda0003f0d000 */
[----:B------:R-:W-:Y:S05]  /*a6d0*/  @!P0 EXIT ;  /* 0x000000000000894d */ /* 0x000fea0003800000 */
.L_x_173:
[----:B------:R-:W-:Y:S05]  /*a6e0*/  BSYNC.RECONVERGENT B0 ;  /* 0x0000000000007941 */ /* 0x000fea0003800200 */
.L_x_170:
[----:B------:R-:W2:Y:S01]  /*a6f0*/  S2UR UR5, SR_CgaCtaId ;  /* 0x00000000000579c3 */ /* 0x000ea20000008800 */
[----:B------:R-:W-:Y:S01]  /*a700*/  ULEA UR4, UR47, UR43, 0x3 ;  /* 0x0000002b2f047291 */ /* 0x000fe2000f8e18ff */
[----:B------:R-:W-:-:S04]  /*a710*/  DEPBAR.LE SB0, 0x0 ;  /* 0x000080000000791a */ /* 0x000fc80000000000 */
[----:B------:R-:W-:-:S04]  /*a720*/  UIADD3 UR4, UPT, UPT, UR4, 0x60, URZ ;  /* 0x0000006004047890 */ /* 0x000fc8000fffe0ff */
[----:B--2---:R-:W-:-:S09]  /*a730*/  UPRMT UR4, UR5, 0x654, UR4 ;  /* 0x0000065405047896 */ /* 0x004fd20008000004 */
[----:B------:R-:W-:Y:S01]  /*a740*/  SYNCS.ARRIVE.TRANS64.RED.A1T0 RZ, [UR4], RZ ;  /* 0x000000ffffff79a7 */ /* 0x000fe20008100404 */
[----:B------:R-:W-:Y:S05]  /*a750*/  EXIT ;  /* 0x000000000000794d */ /* 0x000fea0003800000 */
.L_x_24:
[----:B--2---:R2:W3:Y:S02]  /*a760*/  SYNCS.PHASECHK.TRANS64.TRYWAIT P0, [R0+URZ+0x100], R3 ;  /* 0x00010003000075a7 */ /* 0x0044e400080011ff */
[----:B---3--:R-:W-:Y:S05]  /*a770*/  @!P0 NANOSLEEP.SYNCS 0x989680 ;  /* 0x009896800000895d */ /* 0x008fea0003900000 */
[----:B------:R-:W3:Y:S02]  /*a780*/  @!P0 SYNCS.PHASECHK.TRANS64 P0, [R0+URZ+0x100], R3 ;  /* 0x00010003000085a7 */ /* 0x000ee400080010ff */
[----:B---3--:R-:W-:Y:S05]  /*a790*/  @!P0 BRA `(.L_x_24) ;  /* 0xfffffffc00f08947 */ /* 0x008fea000383ffff */
[----:B------:R-:W-:Y:S05]  /*a7a0*/  BRA `(.L_x_174) ;  /* 0xffffff7000707947 */ /* 0x000fea000383ffff */
.L_x_27:
[----:B--2---:R-:W-:-:S07]  /*a7b0*/  MOV R0, UR33 ;  /* 0x0000002100007c02 */ /* 0x004fce0008000f00 */
.L_x_175:
[----:B--2---:R2:W3:Y:S02]  /*a7c0*/  SYNCS.PHASECHK.TRANS64.TRYWAIT P0, [R0+URZ+0x20], R3 ;  /* 0x00002003000075a7 */ /* 0x0044e400080011ff */
[----:B---3--:R-:W-:Y:S05]  /*a7d0*/  @!P0 NANOSLEEP.SYNCS 0x989680 ;  /* 0x009896800000895d */ /* 0x008fea0003900000 */
[----:B------:R-:W3:Y:S02]  /*a7e0*/  @!P0 SYNCS.PHASECHK.TRANS64 P0, [R0+URZ+0x20], R3 ;  /* 0x00002003000085a7 */ /* 0x000ee400080010ff */
[----:B---3--:R-:W-:Y:S05]  /*a7f0*/  @!P0 BRA `(.L_x_175) ;  /* 0xfffffffc00f08947 */ /* 0x008fea000383ffff */
[----:B------:R-:W-:Y:S05]  /*a800*/  BRA `(.L_x_26) ;  /* 0xffffff7000b07947 */ /* 0x000fea000383ffff */
.L_x_34:
[----:B-1----:R-:W-:-:S07]  /*a810*/  MOV R0, UR17 ;  /* 0x0000001100007c02 */ /* 0x002fce0008000f00 */
.L_x_176:
[----:B-1----:R1:W2:Y:S02]  /*a820*/  SYNCS.PHASECHK.TRANS64.TRYWAIT P0, [R0+URZ+0x20], R3 ;  /* 0x00002003000075a7 */ /* 0x0022a400080011ff */
[----:B--2---:R-:W-:Y:S05]  /*a830*/  @!P0 NANOSLEEP.SYNCS 0x989680 ;  /* 0x009896800000895d */ /* 0x004fea0003900000 */
[----:B------:R-:W2:Y:S02]  /*a840*/  @!P0 SYNCS.PHASECHK.TRANS64 P0, [R0+URZ+0x20], R3 ;  /* 0x00002003000085a7 */ /* 0x000ea400080010ff */
[----:B--2---:R-:W-:Y:S05]  /*a850*/  @!P0 BRA `(.L_x_176) ;  /* 0xfffffffc00f08947 */ /* 0x004fea000383ffff */
[----:B------:R-:W-:Y:S05]  /*a860*/  BRA `(.L_x_33) ;  /* 0xffffff7400707947 */ /* 0x000fea000383ffff */
.L_x_39:
[----:B-1----:R1:W2:Y:S02]  /*a870*/  SYNCS.PHASECHK.TRANS64.TRYWAIT P0, [R3+URZ+0x90], R0 ;  /* 0x00009000030075a7 */ /* 0x0022a400080011ff */
[----:B--2---:R-:W-:Y:S05]  /*a880*/  @!P0 NANOSLEEP.SYNCS 0x989680 ;  /* 0x009896800000895d */ /* 0x004fea0003900000 */
[----:B------:R-:W2:Y:S02]  /*a890*/  @!P0 SYNCS.PHASECHK.TRANS64 P0, [R3+URZ+0x90], R0 ;  /* 0x00009000030085a7 */ /* 0x000ea400080010ff */
[----:B--2---:R-:W-:Y:S05]  /*a8a0*/  @!P0 BRA `(.L_x_39) ;  /* 0xfffffffc00f08947 */ /* 0x004fea000383ffff */
[----:B------:R-:W-:Y:S05]  /*a8b0*/  BRA `(.L_x_177) ;  /* 0xffffff7800107947 */ /* 0x000fea000383ffff */
.L_x_43:
[----:B-1----:R-:W-:-:S07]  /*a8c0*/  MOV R0, UR4 ;  /* 0x0000000400007c02 */ /* 0x002fce0008000f00 */
.L_x_178:
[----:B-1----:R1:W2:Y:S02]  /*a8d0*/  SYNCS.PHASECHK.TRANS64.TRYWAIT P0, [R0+URZ], R3 ;  /* 0x00000003000075a7 */ /* 0x0022a400080011ff */
[----:B--2---:R-:W-:Y:S05]  /*a8e0*/  @!P0 NANOSLEEP.SYNCS 0x989680 ;  /* 0x009896800000895d */ /* 0x004fea0003900000 */
[----:B------:R-:W2:Y:S02]  /*a8f0*/  @!P0 SYNCS.PHASECHK.TRANS64 P0, [R0+URZ], R3 ;  /* 0x00000003000085a7 */ /* 0x000ea400080010ff */
[----:B--2---:R-:W-:Y:S05]  /*a900*/  @!P0 BRA `(.L_x_178) ;  /* 0xfffffffc00f08947 */ /* 0x004fea000383ffff */
[----:B------:R-:W-:Y:S05]  /*a910*/  BRA `(.L_x_179) ;  /* 0xffffff7c00bc7947 */ /* 0x000fea000383ffff */
.L_x_44:
[----:B------:R-:W-:-:S07]  /*a920*/  MOV R0, UR5 ;  /* 0x0000000500007c02 */ /* 0x000fce0008000f00 */
.L_x_180:
[----:B-1----:R1:W2:Y:S02]  /*a930*/  SYNCS.PHASECHK.TRANS64.TRYWAIT P0, [R0+URZ], R3 ;  /* 0x00000003000075a7 */ /* 0x0022a400080011ff */
[----:B--2---:R-:W-:Y:S05]  /*a940*/  @!P0 NANOSLEEP.SYNCS 0x989680 ;  /* 0x009896800000895d */ /* 0x004fea0003900000 */
[----:B------:R-:W2:Y:S02]  /*a950*/  @!P0 SYNCS.PHASECHK.TRANS64 P0, [R0+URZ], R3 ;  /* 0x00000003000085a7 */ /* 0x000ea400080010ff */
[----:B--2---:R-:W-:Y:S05]  /*a960*/  @!P0 BRA `(.L_x_180) ;  /* 0xfffffffc00f08947 */ /* 0x004fea000383ffff */
[----:B------:R-:W-:Y:S05]  /*a970*/  BRA `(.L_x_181) ;  /* 0xffffff7c00c87947 */ /* 0x000fea000383ffff */
.L_x_45:
[----:B------:R-:W-:-:S07]  /*a980*/  MOV R0, UR5 ;  /* 0x0000000500007c02 */ /* 0x000fce0008000f00 */
.L_x_182:
[----:B-1----:R1:W2:Y:S02]  /*a990*/  SYNCS.PHASECHK.TRANS64.TRYWAIT P0, [R0+URZ], R3 ;  /* 0x00000003000075a7 */ /* 0x0022a400080011ff */
[----:B--2---:R-:W-:Y:S05]  /*a9a0*/  @!P0 NANOSLEEP.SYNCS 0x989680 ;  /* 0x009896800000895d */ /* 0x004fea0003900000 */
[----:B------:R-:W2:Y:S02]  /*a9b0*/  @!P0 SYNCS.PHASECHK.TRANS64 P0, [R0+URZ], R3 ;  /* 0x00000003000085a7 */ /* 0x000ea400080010ff */
[----:B--2---:R-:W-:Y:S05]  /*a9c0*/  @!P0 BRA `(.L_x_182) ;  /* 0xfffffffc00f08947 */ /* 0x004fea000383ffff */
[----:B------:R-:W-:Y:S05]  /*a9d0*/  BRA `(.L_x_183) ;  /* 0xffffff7c00d47947 */ /* 0x000fea000383ffff */
.L_x_48:
[----:B-1----:R1:W2:Y:S02]  /*a9e0*/  SYNCS.PHASECHK.TRANS64.TRYWAIT P0, [R2+URZ+0xf0], R5 ;  /* 0x0000f005020075a7 */ /* 0x0022a400080011ff */
[----:B--2---:R-:W-:Y:S05]  /*a9f0*/  @!P0 NANOSLEEP.SYNCS 0x989680 ;  /* 0x009896800000895d */ /* 0x004fea0003900000 */
[----:B------:R-:W2:Y:S02]  /*aa00*/  @!P0 SYNCS.PHASECHK.TRANS64 P0, [R2+URZ+0xf0], R5 ;  /* 0x0000f005020085a7 */ /* 0x000ea400080010ff */
[----:B--2---:R-:W-:Y:S05]  /*aa10*/  @!P0 BRA `(.L_x_48) ;  /* 0xfffffffc00f08947 */ /* 0x004fea000383ffff */
[----:B------:R-:W-:Y:S05]  /*aa20*/  BRA `(.L_x_184) ;  /* 0xffffff8000387947 */ /* 0x000fea000383ffff */
.L_x_49:
[----:B------:R-:W-:-:S07]  /*aa30*/  MOV R2, UR4 ;  /* 0x0000000400027c02 */ /* 0x000fce0008000f00 */
.L_x_185:
[----:B-1----:R1:W2:Y:S02]  /*aa40*/  SYNCS.PHASECHK.TRANS64.TRYWAIT P0, [R2+URZ+0xa0], R5 ;  /* 0x0000a005020075a7 */ /* 0x0022a400080011ff */
[----:B--2---:R-:W-:Y:S05]  /*aa50*/  @!P0 NANOSLEEP.SYNCS 0x989680 ;  /* 0x009896800000895d */ /* 0x004fea0003900000 */
[----:B------:R-:W2:Y:S02]  /*aa60*/  @!P0 SYNCS.PHASECHK.TRANS64 P0, [R2+URZ+0xa0], R5 ;  /* 0x0000a005020085a7 */ /* 0x000ea400080010ff */
[----:B--2---:R-:W-:Y:S05]  /*aa70*/  @!P0 BRA `(.L_x_185) ;  /* 0xfffffffc00f08947 */ /* 0x004fea000383ffff */
[----:B------:R-:W-:Y:S05]  /*aa80*/  BRA `(.L_x_186) ;  /* 0xffffff8000487947 */ /* 0x000fea000383ffff */
.L_x_50:
[----:B-1----:R1:W2:Y:S02]  /*aa90*/  SYNCS.PHASECHK.TRANS64.TRYWAIT P1, [R2+URZ+0x90], R5 ;  /* 0x00009005020075a7 */ /* 0x0022a400080211ff */
[----:B--2---:R-:W-:Y:S05]  /*aaa0*/  @!P1 NANOSLEEP.SYNCS 0x989680 ;  /* 0x009896800000995d */ /* 0x004fea0003900000 */
[----:B------:R-:W2:Y:S02]  /*aab0*/  @!P1 SYNCS.PHASECHK.TRANS64 P1, [R2+URZ+0x90], R5 ;  /* 0x00009005020095a7 */ /* 0x000ea400080210ff */
[----:B--2---:R-:W-:Y:S05]  /*aac0*/  @!P1 BRA `(.L_x_50) ;  /* 0xfffffffc00f09947 */ /* 0x004fea000383ffff */
[----:B------:R-:W-:Y:S05]  /*aad0*/  BRA `(.L_x_187) ;  /* 0xffffff8000787947 */ /* 0x000fea000383ffff */
.L_x_53:
[----:B------:R-:W-:-:S07]  /*aae0*/  MOV R0, UR4 ;  /* 0x0000000400007c02 */ /* 0x000fce0008000f00 */
.L_x_188:
[----:B-1----:R1:W2:Y:S02]  /*aaf0*/  SYNCS.PHASECHK.TRANS64.TRYWAIT P0, [R0+URZ+0xa0], R3 ;  /* 0x0000a003000075a7 */ /* 0x0022a400080011ff */
[----:B--2---:R-:W-:Y:S05]  /*ab00*/  @!P0 NANOSLEEP.SYNCS 0x989680 ;  /* 0x009896800000895d */ /* 0x004fea0003900000 */
[----:B------:R-:W2:Y:S02]  /*ab10*/  @!P0 SYNCS.PHASECHK.TRANS64 P0, [R0+URZ+0xa0], R3 ;  /* 0x0000a003000085a7 */ /* 0x000ea400080010ff */
[----:B--2---:R-:W-:Y:S05]  /*ab20*/  @!P0 BRA `(.L_x_188) ;  /* 0xfffffffc00f08947 */ /* 0x004fea000383ffff */
[----:B------:R-:W-:Y:S05]  /*ab30*/  BRA `(.L_x_52) ;  /* 0xffffff8000cc7947 */ /* 0x000fea000383ffff */
.L_x_60:
[----:B-1----:R1:W2:Y:S02]  /*ab40*/  SYNCS.PHASECHK.TRANS64.TRYWAIT P1, [R0+URZ+0x90], R5 ;  /* 0x00009005000075a7 */ /* 0x0022a400080211ff */
[----:B--2---:R-:W-:Y:S05]  /*ab50*/  @!P1 NANOSLEEP.SYNCS 0x989680 ;  /* 0x009896800000995d */ /* 0x004fea0003900000 */
[----:B------:R-:W2:Y:S02]  /*ab60*/  @!P1 SYNCS.PHASECHK.TRANS64 P1, [R0+URZ+0x90], R5 ;  /* 0x00009005000095a7 */ /* 0x000ea400080210ff */
[----:B--2---:R-:W-:Y:S05]  /*ab70*/  @!P1 BRA `(.L_x_60) ;  /* 0xfffffffc00f09947 */ /* 0x004fea000383ffff */
[----:B------:R-:W-:Y:S05]  /*ab80*/  BRA `(.L_x_189) ;  /* 0xffffff8800447947 */ /* 0x000fea000383ffff */
.L_x_61:
[----:B------:R-:W-:-:S07]  /*ab90*/  MOV R3, UR31 ;  /* 0x0000001f00037c02 */ /* 0x000fce0008000f00 */
.L_x_190:
[----:B-1----:R1:W2:Y:S02]  /*aba0*/  SYNCS.PHASECHK.TRANS64.TRYWAIT P0, [R3+URZ+0xd0], R0 ;  /* 0x0000d000030075a7 */ /* 0x0022a400080011ff */
[----:B--2---:R-:W-:Y:S05]  /*abb0*/  @!P0 NANOSLEEP.SYNCS 0x989680 ;  /* 0x009896800000895d */ /* 0x004fea0003900000 */
[----:B------:R-:W2:Y:S02]  /*abc0*/  @!P0 SYNCS.PHASECHK.TRANS64 P0, [R3+URZ+0xd0], R0 ;  /* 0x0000d000030085a7 */ /* 0x000ea400080010ff */
[----:B--2---:R-:W-:Y:S05]  /*abd0*/  @!P0 BRA `(.L_x_190) ;  /* 0xfffffffc00f08947 */ /* 0x004fea000383ffff */
[----:B------:R-:W-:Y:S05]  /*abe0*/  BRA `(.L_x_191) ;  /* 0xffffff8800947947 */ /* 0x000fea000383ffff */
.L_x_64:
[----:B------:R-:W-:Y:S07]  /*abf0*/  MOV R0, UR5 ;  /* 0x0000000500007c02 */ /* 0x000fee0008000f00 */
.L_x_192:
[----:B-1----:R1:W2:Y:S02]  /*ac00*/  SYNCS.PHASECHK.TRANS64.TRYWAIT P0, [R0+URZ], R3 ;  /* 0x00000003000075a7 */ /* 0x0022a400080011ff */
[----:B--2---:R-:W-:Y:S05]  /*ac10*/  @!P0 NANOSLEEP.SYNCS 0x989680 ;  /* 0x009896800000895d */ /* 0x004fea0003900000 */
[----:B------:R-:W2:Y:S02]  /*ac20*/  @!P0 SYNCS.PHASECHK.TRANS64 P0, [R0+URZ], R3 ;  /* 0x00000003000085a7 */ /* 0x000ea400080010ff */
[----:B--2---:R-:W-:Y:S05]  /*ac30*/  @!P0 BRA `(.L_x_192) ;  /* 0xfffffffc00f08947 */ /* 0x004fea000383ffff */
[----:B------:R-:W-:Y:S05]  /*ac40*/  BRA `(.L_x_63) ;  /* 0xffffff8800b07947 */ /* 0x000fea000383ffff */
.L_x_67:
[----:B------:R-:W-:-:S07]  /*ac50*/  MOV R0, UR4 ;  /* 0x0000000400007c02 */ /* 0x000fce0008000f00 */
.L_x_193:
[----:B--2---:R2:W4:Y:S02]  /*ac60*/  SYNCS.PHASECHK.TRANS64.TRYWAIT P0, [R0+URZ], R3 ;  /* 0x00000003000075a7 */ /* 0x00452400080011ff */
[----:B----4-:R-:W-:Y:S05]  /*ac70*/  @!P0 NANOSLEEP.SYNCS 0x989680 ;  /* 0x009896800000895d */ /* 0x010fea0003900000 */
[----:B------:R-:W4:Y:S02]  /*ac80*/  @!P0 SYNCS.PHASECHK.TRANS64 P0, [R0+URZ], R3 ;  /* 0x00000003000085a7 */ /* 0x000f2400080010ff */
[----:B----4-:R-:W-:Y:S05]  /*ac90*/  @!P0 BRA `(.L_x_193) ;  /* 0xfffffffc00f08947 */ /* 0x010fea000383ffff */
[----:B------:R-:W-:Y:S05]  /*aca0*/  BRA `(.L_x_194) ;  /* 0xffffff8c008c7947 */ /* 0x000fea000383ffff */
.L_x_68:
[----:B------:R-:W-:-:S07]  /*acb0*/  MOV R0, UR5 ;  /* 0x0000000500007c02 */ /* 0x000fce0008000f00 */
.L_x_195:
[----:B-1----:R1:W2:Y:S02]  /*acc0*/  SYNCS.PHASECHK.TRANS64.TRYWAIT P0, [R0+URZ], R3 ;  /* 0x00000003000075a7 */ /* 0x0022a400080011ff */
[----:B--2---:R-:W-:Y:S05]  /*acd0*/  @!P0 NANOSLEEP.SYNCS 0x989680 ;  /* 0x009896800000895d */ /* 0x004fea0003900000 */
[----:B------:R-:W2:Y:S02]  /*ace0*/  @!P0 SYNCS.PHASECHK.TRANS64 P0, [R0+URZ], R3 ;  /* 0x00000003000085a7 */ /* 0x000ea400080010ff */
[----:B--2---:R-:W-:Y:S05]  /*acf0*/  @!P0 BRA `(.L_x_195) ;  /* 0xfffffffc00f08947 */ /* 0x004fea000383ffff */
[----:B------:R-:W-:Y:S05]  /*ad00*/  BRA `(.L_x_196) ;  /* 0xffffff8c00987947 */ /* 0x000fea000383ffff */
.L_x_69:
[----:B------:R-:W-:-:S07]  /*ad10*/  MOV R0, UR5 ;  /* 0x0000000500007c02 */ /* 0x000fce0008000f00 */
.L_x_197:
[----:B-1----:R1:W2:Y:S02]  /*ad20*/  SYNCS.PHASECHK.TRANS64.TRYWAIT P0, [R0+URZ], R3 ;  /* 0x00000003000075a7 */ /* 0x0022a400080011ff */
[----:B--2---:R-:W-:Y:S05]  /*ad30*/  @!P0 NANOSLEEP.SYNCS 0x989680 ;  /* 0x009896800000895d */ /* 0x004fea0003900000 */
[----:B------:R-:W2:Y:S02]  /*ad40*/  @!P0 SYNCS.PHASECHK.TRANS64 P0, [R0+URZ], R3 ;  /* 0x00000003000085a7 */ /* 0x000ea400080010ff */
[----:B--2---:R-:W-:Y:S05]  /*ad50*/  @!P0 BRA `(.L_x_197) ;  /* 0xfffffffc00f08947 */ /* 0x004fea000383ffff */
[----:B------:R-:W-:Y:S05]  /*ad60*/  BRA `(.L_x_198) ;  /* 0xffffff8c00a47947 */ /* 0x000fea000383ffff */
.L_x_70:
[----:B------:R-:W-:-:S07]  /*ad70*/  MOV R0, UR4 ;  /* 0x0000000400007c02 */ /* 0x000fce0008000f00 */
.L_x_199:
[----:B-1----:R1:W2:Y:S02]  /*ad80*/  SYNCS.PHASECHK.TRANS64.TRYWAIT P0, [R0+URZ], R3 ;  /* 0x00000003000075a7 */ /* 0x0022a400080011ff */
[----:B--2---:R-:W-:Y:S05]  /*ad90*/  @!P0 NANOSLEEP.SYNCS 0x989680 ;  /* 0x009896800000895d */ /* 0x004fea0003900000 */
[----:B------:R-:W2:Y:S02]  /*ada0*/  @!P0 SYNCS.PHASECHK.TRANS64 P0, [R0+URZ], R3 ;  /* 0x00000003000085a7 */ /* 0x000ea400080010ff */
[----:B--2---:R-:W-:Y:S05]  /*adb0*/  @!P0 BRA `(.L_x_199) ;  /* 0xfffffffc00f08947 */ /* 0x004fea000383ffff */
[----:B------:R-:W-:Y:S05]  /*adc0*/  BRA `(.L_x_200) ;  /* 0xffffff8c00b07947 */ /* 0x000fea000383ffff */
.L_x_75:
[----:B--2---:R2:W3:Y:S02]  /*add0*/  SYNCS.PHASECHK.TRANS64.TRYWAIT P0, [R12+URZ+0x90], R9 ;  /* 0x000090090c0075a7 */ /* 0x0044e400080011ff */
[----:B---3--:R-:W-:Y:S05]  /*ade0*/  @!P0 NANOSLEEP.SYNCS 0x989680 ;  /* 0x009896800000895d */ /* 0x008fea0003900000 */
[----:B------:R-:W3:Y:S02]  /*adf0*/  @!P0 SYNCS.PHASECHK.TRANS64 P0, [R12+URZ+0x90], R9 ;  /* 0x000090090c0085a7 */ /* 0x000ee400080010ff */
[----:B---3--:R-:W-:Y:S05]  /*ae00*/  @!P0 BRA `(.L_x_75) ;  /* 0xfffffffc00f08947 */ /* 0x008fea000383ffff */
[----:B------:R-:W-:Y:S05]  /*ae10*/  BRA `(.L_x_201) ;  /* 0xffffff9000dc7947 */ /* 0x000fea000383ffff */
.L_x_78:
[----:B------:R-:W-:Y:S07]  /*ae20*/  MOV R0, UR21 ;  /* 0x0000001500007c02 */ /* 0x000fee0008000f00 */
.L_x_202:
[----:B--2---:R2:W3:Y:S02]  /*ae30*/  SYNCS.PHASECHK.TRANS64.TRYWAIT P2, [R0+URZ+0x88], R9 ;  /* 0x00008809000075a7 */ /* 0x0044e400080411ff */
[----:B---3--:R-:W-:Y:S05]  /*ae40*/  @!P2 NANOSLEEP.SYNCS 0x989680 ;  /* 0x009896800000a95d */ /* 0x008fea0003900000 */
[----:B------:R-:W3:Y:S02]  /*ae50*/  @!P2 SYNCS.PHASECHK.TRANS64 P2, [R0+URZ+0x88], R9 ;  /* 0x000088090000a5a7 */ /* 0x000ee400080410ff */
[----:B---3--:R-:W-:Y:S05]  /*ae60*/  @!P2 BRA `(.L_x_202) ;  /* 0xfffffffc00f0a947 */ /* 0x008fea000383ffff */
[----:B------:R-:W-:Y:S05]  /*ae70*/  BRA `(.L_x_77) ;  /* 0xffffff9800487947 */ /* 0x000fea000383ffff */
.L_x_81:
[----:B------:R-:W-:Y:S07]  /*ae80*/  MOV R9, UR21 ;  /* 0x0000001500097c02 */ /* 0x000fee0008000f00 */
.L_x_203:
[----:B--2---:R2:W3:Y:S02]  /*ae90*/  SYNCS.PHASECHK.TRANS64.TRYWAIT P0, [R9+URZ+0x60], R10 ;  /* 0x0000600a090075a7 */ /* 0x0044e400080011ff */
[----:B---3--:R-:W-:Y:S05]  /*aea0*/  @!P0 NANOSLEEP.SYNCS 0x989680 ;  /* 0x009896800000895d */ /* 0x008fea0003900000 */
[----:B------:R-:W3:Y:S02]  /*aeb0*/  @!P0 SYNCS.PHASECHK.TRANS64 P0, [R9+URZ+0x60], R10 ;  /* 0x0000600a090085a7 */ /* 0x000ee400080010ff */
[----:B---3--:R-:W-:Y:S05]  /*aec0*/  @!P0 BRA `(.L_x_203) ;  /* 0xfffffffc00f08947 */ /* 0x008fea000383ffff */
[----:B------:R-:W-:Y:S05]  /*aed0*/  BRA `(.L_x_204) ;  /* 0xffffff9800a47947 */ /* 0x000fea000383ffff */
.L_x_82:
[----:B------:R-:W-:Y:S07]  /*aee0*/  MOV R9, UR21 ;  /* 0x0000001500097c02 */ /* 0x000fee0008000f00 */
.L_x_205:
[----:B--2---:R2:W3:Y:S02]  /*aef0*/  SYNCS.PHASECHK.TRANS64.TRYWAIT P0, [R9+URZ+0x68], R10 ;  /* 0x0000680a090075a7 */ /* 0x0044e400080011ff */
[----:B---3--:R-:W-:Y:S05]  /*af00*/  @!P0 NANOSLEEP.SYNCS 0x989680 ;  /* 0x009896800000895d */ /* 0x008fea0003900000 */
[----:B------:R-:W3:Y:S02]  /*af10*/  @!P0 SYNCS.PHASECHK.TRANS64 P0, [R9+URZ+0x68], R10 ;  /* 0x0000680a090085a7 */ /* 0x000ee400080010ff */
[----:B---3--:R-:W-:Y:S05]  /*af20*/  @!P0 BRA `(.L_x_205) ;  /* 0xfffffffc00f08947 */ /* 0x008fea000383ffff */
[----:B------:R-:W-:Y:S05]  /*af30*/  BRA `(.L_x_206) ;  /* 0xffffff9800e07947 */ /* 0x000fea000383ffff */
.L_x_83:
[----:B------:R-:W-:Y:S07]  /*af40*/  MOV R9, UR21 ;  /* 0x0000001500097c02 */ /* 0x000fee0008000f00 */
.L_x_207:
[----:B--2---:R2:W3:Y:S02]  /*af50*/  SYNCS.PHASECHK.TRANS64.TRYWAIT P0, [R9+URZ+0x70], R10 ;  /* 0x0000700a090075a7 */ /* 0x0044e400080011ff */
[----:B---3--:R-:W-:Y:S05]  /*af60*/  @!P0 NANOSLEEP.SYNCS 0x989680 ;  /* 0x009896800000895d */ /* 0x008fea0003900000 */
[----:B------:R-:W3:Y:S02]  /*af70*/  @!P0 SYNCS.PHASECHK.TRANS64 P0, [R9+URZ+0x70], R10 ;  /* 0x0000700a090085a7 */ /* 0x000ee400080010ff */
[----:B---3--:R-:W-:Y:S05]  /*af80*/  @!P0 BRA `(.L_x_207) ;  /* 0xfffffffc00f08947 */ /* 0x008fea000383ffff */
[----:B------:R-:W-:Y:S05]  /*af90*/  BRA `(.L_x_208) ;  /* 0xffffff9c00207947 */ /* 0x000fea000383ffff */
.L_x_84:
[----:B------:R-:W-:Y:S07]  /*afa0*/  MOV R9, UR21 ;  /* 0x0000001500097c02 */ /* 0x000fee0008000f00 */
.L_x_209:
[----:B--2---:R2:W3:Y:S02]  /*afb0*/  SYNCS.PHASECHK.TRANS64.TRYWAIT P0, [R9+URZ+0x78], R10 ;  /* 0x0000780a090075a7 */ /* 0x0044e400080011ff */
[----:B---3--:R-:W-:Y:S05]  /*afc0*/  @!P0 NANOSLEEP.SYNCS 0x989680 ;  /* 0x009896800000895d */ /* 0x008fea0003900000 */
[----:B------:R-:W3:Y:S02]  /*afd0*/  @!P0 SYNCS.PHASECHK.TRANS64 P0, [R9+URZ+0x78], R10 ;  /* 0x0000780a090085a7 */ /* 0x000ee400080010ff */
[----:B---3--:R-:W-:Y:S05]  /*afe0*/  @!P0 BRA `(.L_x_209) ;  /* 0xfffffffc00f08947 */ /* 0x008fea000383ffff */
[----:B------:R-:W-:Y:S05]  /*aff0*/  BRA `(.L_x_210) ;  /* 0xffffff9c00647947 */ /* 0x000fea000383ffff */
.L_x_85:
[----:B------:R-:W-:Y:S07]  /*b000*/  MOV R0, UR21 ;  /* 0x0000001500007c02 */ /* 0x000fee0008000f00 */
.L_x_211:
[----:B--2---:R2:W3:Y:S02]  /*b010*/  SYNCS.PHASECHK.TRANS64.TRYWAIT P0, [R0+URZ+0x60], R9 ;  /* 0x00006009000075a7 */ /* 0x0044e400080011ff */
[----:B---3--:R-:W-:Y:S05]  /*b020*/  @!P0 NANOSLEEP.SYNCS 0x989680 ;  /* 0x009896800000895d */ /* 0x008fea0003900000 */
[----:B------:R-:W3:Y:S02]  /*b030*/  @!P0 SYNCS.PHASECHK.TRANS64 P0, [R0+URZ+0x60], R9 ;  /* 0x00006009000085a7 */ /* 0x000ee400080010ff */
[----:B---3--:R-:W-:Y:S05]  /*b040*/  @!P0 BRA `(.L_x_211) ;  /* 0xfffffffc00f08947 */ /* 0x008fea000383ffff */
[----:B------:R-:W-:Y:S05]  /*b050*/  BRA `(.L_x_212) ;  /* 0xffffff9c00ac7947 */ /* 0x000fea000383ffff */
.L_x_86:
[----:B------:R-:W-:Y:S07]  /*b060*/  MOV R0, UR21 ;  /* 0x0000001500007c02 */ /* 0x000fee0008000f00 */
.L_x_213:
[----:B--2---:R2:W3:Y:S02]  /*b070*/  SYNCS.PHASECHK.TRANS64.TRYWAIT P0, [R0+URZ+0x68], R9 ;  /* 0x00006809000075a7 */ /* 0x0044e400080011ff */
[----:B---3--:R-:W-:Y:S05]  /*b080*/  @!P0 NANOSLEEP.SYNCS 0x989680 ;  /* 0x009896800000895d */ /* 0x008fea0003900000 */
[----:B------:R-:W3:Y:S02]  /*b090*/  @!P0 SYNCS.PHASECHK.TRANS64 P0, [R0+URZ+0x68], R9 ;  /* 0x00006809000085a7 */ /* 0x000ee400080010ff */
[----:B---3--:R-:W-:Y:S05]  /*b0a0*/  @!P0 BRA `(.L_x_213) ;  /* 0xfffffffc00f08947 */ /* 0x008fea000383ffff */
[----:B------:R-:W-:Y:S05]  /*b0b0*/  BRA `(.L_x_214) ;  /* 0xffffff9c00f47947 */ /* 0x000fea000383ffff */
.L_x_87:
[----:B------:R-:W-:Y:S07]  /*b0c0*/  MOV R0, UR21 ;  /* 0x0000001500007c02 */ /* 0x000fee0008000f00 */
.L_x_215:
[----:B--2---:R2:W3:Y:S02]  /*b0d0*/  SYNCS.PHASECHK.TRANS64.TRYWAIT P0, [R0+URZ+0x70], R9 ;  /* 0x00007009000075a7 */ /* 0x0044e400080011ff */
[----:B---3--:R-:W-:Y:S05]  /*b0e0*/  @!P0 NANOSLEEP.SYNCS 0x989680 ;  /* 0x009896800000895d */ /* 0x008fea0003900000 */
[----:B------:R-:W3:Y:S02]  /*b0f0*/  @!P0 SYNCS.PHASECHK.TRANS64 P0, [R0+URZ+0x70], R9 ;  /* 0x00007009000085a7 */ /* 0x000ee400080010ff */
[----:B---3--:R-:W-:Y:S05]  /*b100*/  @!P0 BRA `(.L_x_215) ;  /* 0xfffffffc00f08947 */ /* 0x008fea000383ffff */
[----:B------:R-:W-:Y:S05]  /*b110*/  BRA `(.L_x_216) ;  /* 0xffffffa0003c7947 */ /* 0x000fea000383ffff */
.L_x_88:
[----:B------:R-:W-:Y:S07]  /*b120*/  MOV R0, UR21 ;  /* 0x0000001500007c02 */ /* 0x000fee0008000f00 */
.L_x_217:
[----:B--2---:R2:W3:Y:S02]  /*b130*/  SYNCS.PHASECHK.TRANS64.TRYWAIT P0, [R0+URZ+0x78], R9 ;  /* 0x00007809000075a7 */ /* 0x0044e400080011ff */
[----:B---3--:R-:W-:Y:S05]  /*b140*/  @!P0 NANOSLEEP.SYNCS 0x989680 ;  /* 0x009896800000895d */ /* 0x008fea0003900000 */
[----:B------:R-:W3:Y:S02]  /*b150*/  @!P0 SYNCS.PHASECHK.TRANS64 P0, [R0+URZ+0x78], R9 ;  /* 0x00007809000085a7 */ /* 0x000ee400080010ff */
[----:B---3--:R-:W-:Y:S05]  /*b160*/  @!P0 BRA `(.L_x_217) ;  /* 0xfffffffc00f08947 */ /* 0x008fea000383ffff */
[----:B------:R-:W-:Y:S05]  /*b170*/  BRA `(.L_x_218) ;  /* 0xffffffa000807947 */ /* 0x000fea000383ffff */
.L_x_90:
[----:B------:R-:W-:-:S07]  /*b180*/  MOV R3, UR21 ;  /* 0x0000001500037c02 */ /* 0x000fce0008000f00 */
.L_x_219:
[----:B---3--:R3:W4:Y:S02]  /*b190*/  SYNCS.PHASECHK.TRANS64.TRYWAIT P0, [R3+URZ+0x60], R10 ;  /* 0x0000600a030075a7 */ /* 0x00872400080011ff */
[----:B----4-:R-:W-:Y:S05]  /*b1a0*/  @!P0 NANOSLEEP.SYNCS 0x989680 ;  /* 0x009896800000895d */ /* 0x010fea0003900000 */
[----:B------:R-:W4:Y:S02]  /*b1b0*/  @!P0 SYNCS.PHASECHK.TRANS64 P0, [R3+URZ+0x60], R10 ;  /* 0x0000600a030085a7 */ /* 0x000f2400080010ff */
[----:B----4-:R-:W-:Y:S05]  /*b1c0*/  @!P0 BRA `(.L_x_219) ;  /* 0xfffffffc00f08947 */ /* 0x010fea000383ffff */
[----:B------:R-:W-:Y:S05]  /*b1d0*/  BRA `(.L_x_220) ;  /* 0xffffffa000f07947 */ /* 0x000fea000383ffff */
.L_x_91:
[----:B---3--:R-:W-:-:S07]  /*b1e0*/  MOV R3, UR21 ;  /* 0x0000001500037c02 */ /* 0x008fce0008000f00 */
.L_x_221:
[----:B---3--:R3:W4:Y:S02]  /*b1f0*/  SYNCS.PHASECHK.TRANS64.TRYWAIT P0, [R3+URZ+0x68], R10 ;  /* 0x0000680a030075a7 */ /* 0x00872400080011ff */
[----:B----4-:R-:W-:Y:S05]  /*b200*/  @!P0 NANOSLEEP.SYNCS 0x989680 ;  /* 0x009896800000895d */ /* 0x010fea0003900000 */
[----:B------:R-:W4:Y:S02]  /*b210*/  @!P0 SYNCS.PHASECHK.TRANS64 P0, [R3+URZ+0x68], R10 ;  /* 0x0000680a030085a7 */ /* 0x000f2400080010ff */
[----:B----4-:R-:W-:Y:S05]  /*b220*/  @!P0 BRA `(.L_x_221) ;  /* 0xfffffffc00f08947 */ /* 0x010fea000383ffff */
[----:B------:R-:W-:Y:S05]  /*b230*/  BRA `(.L_x_222) ;  /* 0xffffffa000e07947 */ /* 0x000fea000383ffff */
.L_x_92:
[----:B---3--:R-:W-:-:S07]  /*b240*/  MOV R3, UR21 ;  /* 0x0000001500037c02 */ /* 0x008fce0008000f00 */
.L_x_223:
[----:B---3--:R3:W4:Y:S02]  /*b250*/  SYNCS.PHASECHK.TRANS64.TRYWAIT P0, [R3+URZ+0x70], R10 ;  /* 0x0000700a030075a7 */ /* 0x00872400080011ff */
[----:B----4-:R-:W-:Y:S05]  /*b260*/  @!P0 NANOSLEEP.SYNCS 0x989680 ;  /* 0x009896800000895d */ /* 0x010fea0003900000 */
[----:B------:R-:W4:Y:S02]  /*b270*/  @!P0 SYNCS.PHASECHK.TRANS64 P0, [R3+URZ+0x70], R10 ;  /* 0x0000700a030085a7 */ /* 0x000f2400080010ff */
[----:B----4-:R-:W-:Y:S05]  /*b280*/  @!P0 BRA `(.L_x_223) ;  /* 0xfffffffc00f08947 */ /* 0x010fea000383ffff */
[----:B------:R-:W-:Y:S05]  /*b290*/  BRA `(.L_x_224) ;  /* 0xffffffa000d47947 */ /* 0x000fea000383ffff */
.L_x_94:
[----:B-1----:R1:W2:Y:S02]  /*b2a0*/  SYNCS.PHASECHK.TRANS64.TRYWAIT P0, [R3+URZ+0x90], R0 ;  /* 0x00009000030075a7 */ /* 0x0022a400080011ff */
[----:B--2---:R-:W-:Y:S05]  /*b2b0*/  @!P0 NANOSLEEP.SYNCS 0x989680 ;  /* 0x009896800000895d */ /* 0x004fea0003900000 */
[----:B------:R-:W2:Y:S02]  /*b2c0*/  @!P0 SYNCS.PHASECHK.TRANS64 P0, [R3+URZ+0x90], R0 ;  /* 0x00009000030085a7 */ /* 0x000ea400080010ff */
[----:B--2---:R-:W-:Y:S05]  /*b2d0*/  @!P0 BRA `(.L_x_94) ;  /* 0xfffffffc00f08947 */ /* 0x004fea000383ffff */
[----:B------:R-:W-:Y:S05]  /*b2e0*/  BRA `(.L_x_225) ;  /* 0xffffffa400ac7947 */ /* 0x000fea000383ffff */
.L_x_105:
[----:B-1----:R-:W-:Y:S04]  /*b2f0*/  MOV R0, UR43 ;  /* 0x0000002b00007c02 */ /* 0x002fe80008000f00 */
[----:B------:R1:W2:Y:S03]  /*b300*/  SYNCS.PHASECHK.TRANS64.TRYWAIT P1, [R0+URZ+0x40], R3 ;  /* 0x00004003000075a7 */ /* 0x0002a600080211ff */
[----:B--2---:R-:W-:Y:S05]  /*b310*/  @!P1 NANOSLEEP.SYNCS 0x989680 ;  /* 0x009896800000995d */ /* 0x004fea0003900000 */
[----:B------:R-:W2:Y:S02]  /*b320*/  @!P1 SYNCS.PHASECHK.TRANS64 P1, [R0+URZ+0x40], R3 ;  /* 0x00004003000095a7 */ /* 0x000ea400080210ff */
[----:B--2---:R-:W-:Y:S05]  /*b330*/  @!P1 BRA `(.L_x_105) ;  /* 0xfffffffc00ec9947 */ /* 0x004fea000383ffff */
[----:B------:R-:W-:Y:S05]  /*b340*/  BRA `(.L_x_104) ;  /* 0xffffffb400487947 */ /* 0x000fea000383ffff */
.L_x_107:
[----:B-1----:R1:W4:Y:S02]  /*b350*/  SYNCS.PHASECHK.TRANS64.TRYWAIT P0, [R85+URZ+0xb0], R2 ;  /* 0x0000b002550075a7 */ /* 0x00232400080011ff */
[----:B----4-:R-:W-:Y:S05]  /*b360*/  @!P0 NANOSLEEP.SYNCS 0x989680 ;  /* 0x009896800000895d */ /* 0x010fea0003900000 */
[----:B------:R-:W4:Y:S02]  /*b370*/  @!P0 SYNCS.PHASECHK.TRANS64 P0, [R85+URZ+0xb0], R2 ;  /* 0x0000b002550085a7 */ /* 0x000f2400080010ff */
[----:B----4-:R-:W-:Y:S05]  /*b380*/  @!P0 BRA `(.L_x_107) ;  /* 0xfffffffc00f08947 */ /* 0x010fea000383ffff */
[----:B------:R-:W-:Y:S05]  /*b390*/  BRA `(.L_x_106) ;  /* 0xffffffb400747947 */ /* 0x000fea000383ffff */
.L_x_116:
[----:B--2---:R2:W3:Y:S02]  /*b3a0*/  SYNCS.PHASECHK.TRANS64.TRYWAIT P0, [R3+URZ+0x40], R0 ;  /* 0x00004000030075a7 */ /* 0x0044e400080011ff */
[----:B---3--:R-:W-:Y:S05]  /*b3b0*/  @!P0 NANOSLEEP.SYNCS 0x989680 ;  /* 0x009896800000895d */ /* 0x008fea0003900000 */
[----:B------:R-:W3:Y:S02]  /*b3c0*/  @!P0 SYNCS.PHASECHK.TRANS64 P0, [R3+URZ+0x40], R0 ;  /* 0x00004000030085a7 */ /* 0x000ee400080010ff */
[----:B---3--:R-:W-:Y:S05]  /*b3d0*/  @!P0 BRA `(.L_x_116) ;  /* 0xfffffffc00f08947 */ /* 0x008fea000383ffff */
[----:B------:R-:W-:Y:S05]  /*b3e0*/  BRA `(.L_x_115) ;  /* 0xffffffbc00187947 */ /* 0x000fea000383ffff */
.L_x_124:
[----:B--2---:R2:W3:Y:S02]  /*b3f0*/  SYNCS.PHASECHK.TRANS64.TRYWAIT P0, [R20+URZ+0x40], R5 ;  /* 0x00004005140075a7 */ /* 0x0044e400080011ff */
[----:B---3--:R-:W-:Y:S05]  /*b400*/  @!P0 NANOSLEEP.SYNCS 0x989680 ;  /* 0x009896800000895d */ /* 0x008fea0003900000 */
[----:B------:R-:W3:Y:S02]  /*b410*/  @!P0 SYNCS.PHASECHK.TRANS64 P0, [R20+URZ+0x40], R5 ;  /* 0x00004005140085a7 */ /* 0x000ee400080010ff */
[----:B---3--:R-:W-:Y:S05]  /*b420*/  @!P0 BRA `(.L_x_124) ;  /* 0xfffffffc00f08947 */ /* 0x008fea000383ffff */
[----:B------:R-:W-:Y:S05]  /*b430*/  BRA `(.L_x_123) ;  /* 0xffffffc000dc7947 */ /* 0x000fea000383ffff */
.L_x_132:
[----:B--2---:R2:W3:Y:S02]  /*b440*/  SYNCS.PHASECHK.TRANS64.TRYWAIT P0, [R20+URZ+0x40], R5 ;  /* 0x00004005140075a7 */ /* 0x0044e400080011ff */
[----:B---3--:R-:W-:Y:S05]  /*b450*/  @!P0 NANOSLEEP.SYNCS 0x989680 ;  /* 0x009896800000895d */ /* 0x008fea0003900000 */
[----:B------:R-:W3:Y:S02]  /*b460*/  @!P0 SYNCS.PHASECHK.TRANS64 P0, [R20+URZ+0x40], R5 ;  /* 0x00004005140085a7 */ /* 0x000ee400080010ff */
[----:B---3--:R-:W-:Y:S05]  /*b470*/  @!P0 BRA `(.L_x_132) ;  /* 0xfffffffc00f08947 */ /* 0x008fea000383ffff */
[----:B------:R-:W-:Y:S05]  /*b480*/  BRA `(.L_x_131) ;  /* 0xffffffc800a07947 */ /* 0x000fea000383ffff */
.L_x_140:
[----:B--2---:R2:W3:Y:S02]  /*b490*/  SYNCS.PHASECHK.TRANS64.TRYWAIT P0, [R20+URZ+0x40], R5 ;  /* 0x00004005140075a7 */ /* 0x0044e400080011ff */
[----:B---3--:R-:W-:Y:S05]  /*b4a0*/  @!P0 NANOSLEEP.SYNCS 0x989680 ;  /* 0x009896800000895d */ /* 0x008fea0003900000 */
[----:B------:R-:W3:Y:S02]  /*b4b0*/  @!P0 SYNCS.PHASECHK.TRANS64 P0, [R20+URZ+0x40], R5 ;  /* 0x00004005140085a7 */ /* 0x000ee400080010ff */
[----:B---3--:R-:W-:Y:S05]  /*b4c0*/  @!P0 BRA `(.L_x_140) ;  /* 0xfffffffc00f08947 */ /* 0x008fea000383ffff */
[----:B------:R-:W-:Y:S05]  /*b4d0*/  BRA `(.L_x_139) ;  /* 0xffffffd000707947 */ /* 0x000fea000383ffff */
.L_x_148:
[----:B--2---:R2:W3:Y:S02]  /*b4e0*/  SYNCS.PHASECHK.TRANS64.TRYWAIT P0, [R20+URZ+0x40], R5 ;  /* 0x00004005140075a7 */ /* 0x0044e400080011ff */
[----:B---3--:R-:W-:Y:S05]  /*b4f0*/  @!P0 NANOSLEEP.SYNCS 0x989680 ;  /* 0x009896800000895d */ /* 0x008fea0003900000 */
[----:B------:R-:W3:Y:S02]  /*b500*/  @!P0 SYNCS.PHASECHK.TRANS64 P0, [R20+URZ+0x40], R5 ;  /* 0x00004005140085a7 */ /* 0x000ee400080010ff */
[----:B---3--:R-:W-:Y:S05]  /*b510*/  @!P0 BRA `(.L_x_148) ;  /* 0xfffffffc00f08947 */ /* 0x008fea000383ffff */
[----:B------:R-:W-:Y:S05]  /*b520*/  BRA `(.L_x_147) ;  /* 0xffffffd800507947 */ /* 0x000fea000383ffff */
.L_x_156:
[----:B--2---:R2:W3:Y:S02]  /*b530*/  SYNCS.PHASECHK.TRANS64.TRYWAIT P0, [R20+URZ+0x40], R5 ;  /* 0x00004005140075a7 */ /* 0x0044e400080011ff */
[----:B---3--:R-:W-:Y:S05]  /*b540*/  @!P0 NANOSLEEP.SYNCS 0x989680 ;  /* 0x009896800000895d */ /* 0x008fea0003900000 */
[----:B------:R-:W3:Y:S02]  /*b550*/  @!P0 SYNCS.PHASECHK.TRANS64 P0, [R20+URZ+0x40], R5 ;  /* 0x00004005140085a7 */ /* 0x000ee400080010ff */
[----:B---3--:R-:W-:Y:S05]  /*b560*/  @!P0 BRA `(.L_x_156) ;  /* 0xfffffffc00f08947 */ /* 0x008fea000383ffff */
[----:B------:R-:W-:Y:S05]  /*b570*/  BRA `(.L_x_155) ;  /* 0xffffffe000247947 */ /* 0x000fea000383ffff */
.L_x_164:
[----:B--2---:R2:W3:Y:S02]  /*b580*/  SYNCS.PHASECHK.TRANS64.TRYWAIT P0, [R20+URZ+0x40], R3 ;  /* 0x00004003140075a7 */ /* 0x0044e400080011ff */
[----:B---3--:R-:W-:Y:S05]  /*b590*/  @!P0 NANOSLEEP.SYNCS 0x989680 ;  /* 0x009896800000895d */ /* 0x008fea0003900000 */
[----:B------:R-:W3:Y:S02]  /*b5a0*/  @!P0 SYNCS.PHASECHK.TRANS64 P0, [R20+URZ+0x40], R3 ;  /* 0x00004003140085a7 */ /* 0x000ee400080010ff */
[----:B---3--:R-:W-:Y:S05]  /*b5b0*/  @!P0 BRA `(.L_x_164) ;  /* 0xfffffffc00f08947 */ /* 0x008fea000383ffff */
[----:B------:R-:W-:Y:S05]  /*b5c0*/  BRA `(.L_x_163) ;  /* 0xffffffe400f87947 */ /* 0x000fea000383ffff */
        .weak           $__internal_0_$__cuda_sm10x_tcgen05_guardrail_trap_col_being_dealloced_not_returned_by_alloc
        .type           $__internal_0_$__cuda_sm10x_tcgen05_guardrail_trap_col_being_dealloced_not_returned_by_alloc,@function
        .size           $__internal_0_$__cuda_sm10x_tcgen05_guardrail_trap_col_being_dealloced_not_returned_by_alloc,($__internal_1_$__cuda_sm10x_tcgen05_guardrail_trap_phase_invalid_during_alloc - $__internal_0_$__cuda_sm10x_tcgen05_guardrail_trap_col_being_dealloced_not_returned_by_alloc)
$__internal_0_$__cuda_sm10x_tcgen05_guardrail_trap_col_being_dealloced_not_returned_by_alloc:
[----:B------:R-:W-:Y:S05]  /*b5d0*/  BPT.TRAP 0x1 ;  /* 0x000000040000795c */ /* 0x000fea0000300000 */
[----:B------:R-:W-:-:S04]  /*b5e0*/  HFMA2 R3, -RZ, RZ, 0, 0 ;  /* 0x00000000ff037431 */ /* 0x000fc800000001ff */
[----:B------:R-:W-:Y:S05]  /*b5f0*/  RET.REL.NODEC R2 `(_ZN7cutlass13device_kernelINS_4gemm6kernel13GemmUniversalIN4cute5tupleIJiiiiEEENS1_10collective13CollectiveMmaINS1_35MainloopSm100TmaUmmaWarpSpecializedILi4ELi2ELi4ENS5_IJNS4_1CILi1EEENSA_ILi4EEESB_EEEEENS5_IJNSA_ILi64EEENSA_ILi256EEENSA_ILi32EEEEEEfNS5_IJlSB_lEEEfSJ_NS4_8TiledMMAINS4_8MMA_AtomIJNS4_17SM100_MMA_TF32_SSINS_10tfloat32_tESN_fLi64ELi256ELNS4_4UMMA5MajorE0ELSP_0ELNSO_7ScaleInE0ELSQ_0EEEEEENS4_6LayoutINS5_IJSB_SB_SB_EEENS5_IJNSA_ILi0EEESV_SV_EEEEENS5_IJNS4_10UnderscoreESY_SY_EEEEENS4_23SM90_TMA_LOAD_MULTICASTENS4_14ComposedLayoutINS4_7SwizzleILi3ELi4ELi3EEENS4_18smem_ptr_flag_bitsILi32EEENST_INS5_IJNSA_ILi8EEESH_EEENS5_IJSH_SB_EEEEEEEvNS4_8identityENS4_13SM90_TMA_LOADES1B_vS1C_EENS_8epilogue10collective18CollectiveEpilogueINS1F_23Sm100TmaWarpSpecializedILi4ELi2ELi16ELb1ELb0EEEJSI_NS5_IJNST_ISF_SB_EENST_ISH_SB_EEEEEfSJ_fSJ_NS1F_6fusion15FusionCallbacksIS1J_NS1N_17LinearCombinationIffffLNS_15FloatRoundStyleE2EEESI_S1M_JEEENS4_5SM1004TMEM4LOAD26SM100_TMEM_LOAD_16dp128b8xES1D_S1B_NS4_17SM75_U32x4_LDSM_NENS4_14SM90_TMA_STOREES1B_NS4_17SM90_U32x4_STSM_NENS4_39AutoVectorizingCopyWithAssumedAlignmentILi128EEEEEEvvEEEEvNT_6ParamsE) ;  /* 0xffffff4802807950 */ /* 0x000fea0003c3ffff */
        .weak           $__internal_1_$__cuda_sm10x_tcgen05_guardrail_trap_phase_invalid_during_alloc
        .type           $__internal_1_$__cuda_sm10x_tcgen05_guardrail_trap_phase_invalid_during_alloc,@function
        .size           $__internal_1_$__cuda_sm10x_tcgen05_guardrail_trap_phase_invalid_during_alloc,($__internal_2_$__cuda_sm10x_tcgen05_guardrail_trap_unallocated_columns_being_dealloced - $__internal_1_$__cuda_sm10x_tcgen05_guardrail_trap_phase_invalid_during_alloc)
$__internal_1_$__cuda_sm10x_tcgen05_guardrail_trap_phase_invalid_during_alloc:
[----:B------:R-:W-:Y:S05]  /*b600*/  BPT.TRAP 0x1 ;  /* 0x000000040000795c */ /* 0x000fea0000300000 */
[----:B------:R-:W-:-:S04]  /*b610*/  MOV R5, 0x0 ;  /* 0x0000000000057802 */ /* 0x000fc80000000f00 */
[----:B------:R-:W-:Y:S05]  /*b620*/  RET.REL.NODEC R4 `(_ZN7cutlass13device_kernelINS_4gemm6kernel13GemmUniversalIN4cute5tupleIJiiiiEEENS1_10collective13CollectiveMmaINS1_35MainloopSm100TmaUmmaWarpSpecializedILi4ELi2ELi4ENS5_IJNS4_1CILi1EEENSA_ILi4EEESB_EEEEENS5_IJNSA_ILi64EEENSA_ILi256EEENSA_ILi32EEEEEEfNS5_IJlSB_lEEEfSJ_NS4_8TiledMMAINS4_8MMA_AtomIJNS4_17SM100_MMA_TF32_SSINS_10tfloat32_tESN_fLi64ELi256ELNS4_4UMMA5MajorE0ELSP_0ELNSO_7ScaleInE0ELSQ_0EEEEEENS4_6LayoutINS5_IJSB_SB_SB_EEENS5_IJNSA_ILi0EEESV_SV_EEEEENS5_IJNS4_10UnderscoreESY_SY_EEEEENS4_23SM90_TMA_LOAD_MULTICASTENS4_14ComposedLayoutINS4_7SwizzleILi3ELi4ELi3EEENS4_18smem_ptr_flag_bitsILi32EEENST_INS5_IJNSA_ILi8EEESH_EEENS5_IJSH_SB_EEEEEEEvNS4_8identityENS4_13SM90_TMA_LOADES1B_vS1C_EENS_8epilogue10collective18CollectiveEpilogueINS1F_23Sm100TmaWarpSpecializedILi4ELi2ELi16ELb1ELb0EEEJSI_NS5_IJNST_ISF_SB_EENST_ISH_SB_EEEEEfSJ_fSJ_NS1F_6fusion15FusionCallbacksIS1J_NS1N_17LinearCombinationIffffLNS_15FloatRoundStyleE2EEESI_S1M_JEEENS4_5SM1004TMEM4LOAD26SM100_TMEM_LOAD_16dp128b8xES1D_S1B_NS4_17SM75_U32x4_LDSM_NENS4_14SM90_TMA_STOREES1B_NS4_17SM90_U32x4_STSM_NENS4_39AutoVectorizingCopyWithAssumedAlignmentILi128EEEEEEvvEEEEvNT_6ParamsE) ;  /* 0xffffff4804747950 */ /* 0x000fea0003c3ffff */
        .weak           $__internal_2_$__cuda_sm10x_tcgen05_guardrail_trap_unallocated_columns_being_dealloced
        .type           $__internal_2_$__cuda_sm10x_tcgen05_guardrail_trap_unallocated_columns_being_dealloced,@function
        .size           $__internal_2_$__cuda_sm10x_tcgen05_guardrail_trap_unallocated_columns_being_dealloced,(.L_x_227 - $__internal_2_$__cuda_sm10x_tcgen05_guardrail_trap_unallocated_columns_being_dealloced)
$__internal_2_$__cuda_sm10x_tcgen05_guardrail_trap_unallocated_columns_being_dealloced:
[----:B------:R-:W-:Y:S05]  /*b630*/  BPT.TRAP 0x1 ;  /* 0x000000040000795c */ /* 0x000fea0000300000 */
[----:B------:R-:W-:-:S04]  /*b640*/  HFMA2 R3, -RZ, RZ, 0, 0 ;  /* 0x00000000ff037431 */ /* 0x000fc800000001ff */
[----:B------:R-:W-:Y:S05]  /*b650*/  RET.REL.NODEC R2 `(_ZN7cutlass13device_kernelINS_4gemm6kernel13GemmUniversalIN4cute5tupleIJiiiiEEENS1_10collective13CollectiveMmaINS1_35MainloopSm100TmaUmmaWarpSpecializedILi4ELi2ELi4ENS5_IJNS4_1CILi1EEENSA_ILi4EEESB_EEEEENS5_IJNSA_ILi64EEENSA_ILi256EEENSA_ILi32EEEEEEfNS5_IJlSB_lEEEfSJ_NS4_8TiledMMAINS4_8MMA_AtomIJNS4_17SM100_MMA_TF32_SSINS_10tfloat32_tESN_fLi64ELi256ELNS4_4UMMA5MajorE0ELSP_0ELNSO_7ScaleInE0ELSQ_0EEEEEENS4_6LayoutINS5_IJSB_SB_SB_EEENS5_IJNSA_ILi0EEESV_SV_EEEEENS5_IJNS4_10UnderscoreESY_SY_EEEEENS4_23SM90_TMA_LOAD_MULTICASTENS4_14ComposedLayoutINS4_7SwizzleILi3ELi4ELi3EEENS4_18smem_ptr_flag_bitsILi32EEENST_INS5_IJNSA_ILi8EEESH_EEENS5_IJSH_SB_EEEEEEEvNS4_8identityENS4_13SM90_TMA_LOADES1B_vS1C_EENS_8epilogue10collective18CollectiveEpilogueINS1F_23Sm100TmaWarpSpecializedILi4ELi2ELi16ELb1ELb0EEEJSI_NS5_IJNST_ISF_SB_EENST_ISH_SB_EEEEEfSJ_fSJ_NS1F_6fusion15FusionCallbacksIS1J_NS1N_17LinearCombinationIffffLNS_15FloatRoundStyleE2EEESI_S1M_JEEENS4_5SM1004TMEM4LOAD26SM100_TMEM_LOAD_16dp128b8xES1D_S1B_NS4_17SM75_U32x4_LDSM_NENS4_14SM90_TMA_STOREES1B_NS4_17SM90_U32x4_STSM_NENS4_39AutoVectorizingCopyWithAssumedAlignmentILi128EEEEEEvvEEEEvNT_6ParamsE) ;  /* 0xffffff4802687950 */ /* 0x000fea0003c3ffff */
.L_x_226:
[----:B------:R-:W-:-:S00]  /*b660*/  BRA `(.L_x_226) ;  /* 0xfffffffc00fc7947 */ /* 0x000fc0000383ffff */
[----:B------:R-:W-:-:S00]  /*b670*/  NOP ;  /* 0x0000000000007918 */ /* 0x000fc00000000000 */
        /* <DEDUP_REMOVED lines=8> */
.L_x_227:


//--------------------- .nv.global.init           --------------------------
	.section	.nv.global.init,"aw",@progbits
.nv.global.init:
	.type		$str$27,@object
	.size		$str$27,($str$28 - $str$27)
$str$27:
        /*0000*/ 	.byte	0x28, 0x61, 0x64, 0x64, 0x72, 0x65, 0x73, 0x73, 0x20, 0x26, 0x20, 0x6d, 0x61, 0x73, 0x6b, 0x29
        /*0010*/ 	.byte	0x20, 0x3d, 0x3d, 0x20, 0x30, 0x00
	.type		$str$28,@object
	.size		$str$28,($str$26 - $str$28)
$str$28:
        /*0016*/ 	.byte	0x2f, 0x74, 0x6d, 0x70, 0x2f, 0x63, 0x75, 0x74, 0x6c, 0x61, 0x73, 0x73, 0x5f, 0x73, 0x77, 0x65
        /*0026*/ 	.byte	0x65, 0x70, 0x5f, 0x73, 0x72, 0x63, 0x2f, 0x69, 0x6e, 0x63, 0x6c, 0x75, 0x64, 0x65, 0x2f, 0x63
        /*0036*/ 	.byte	0x75, 0x74, 0x65, 0x2f, 0x70, 0x6f, 0x69, 0x6e, 0x74, 0x65, 0x72, 0x5f, 0x66, 0x6c, 0x61, 0x67
        /*0046*/ 	.byte	0x67, 0x65, 0x64, 0x2e, 0x68, 0x70, 0x70, 0x00
	.type		$str$26,@object
	.size		$str$26,($str$25 - $str$26)
$str$26:
        /*004e*/ 	.byte	0x2f, 0x74, 0x6d, 0x70, 0x2f, 0x63, 0x75, 0x74, 0x6c, 0x61, 0x73, 0x73, 0x5f, 0x73, 0x77, 0x65
        /*005e*/ 	.byte	0x65, 0x70, 0x5f, 0x73, 0x72, 0x63, 0x2f, 0x69, 0x6e, 0x63, 0x6c, 0x75, 0x64, 0x65, 0x2f, 0x63
        /*006e*/ 	.byte	0x75, 0x74, 0x65, 0x2f, 0x61, 0x74, 0x6f, 0x6d, 0x2f, 0x63, 0x6f, 0x70, 0x79, 0x5f, 0x74, 0x72
        /*007e*/ 	.byte	0x61, 0x69, 0x74, 0x73, 0x5f, 0x73, 0x6d, 0x31, 0x30, 0x30, 0x2e, 0x68, 0x70, 0x70, 0x00
	.type		$str$25,@object
	.size		$str$25,(__unnamed_1 - $str$25)
$str$25:
        /*008d*/ 	.byte	0x28, 0x28, 0x75, 0x69, 0x6e, 0x74, 0x33, 0x32, 0x5f, 0x74, 0x28, 0x74, 0x68, 0x72, 0x65, 0x61
        /*009d*/ 	.byte	0x64, 0x49, 0x64, 0x78, 0x2e, 0x78, 0x29, 0x20, 0x2f, 0x20, 0x33, 0x32, 0x29, 0x20, 0x25, 0x20
        /*00ad*/ 	.byte	0x34, 0x29, 0x20, 0x3d, 0x3d, 0x20, 0x28, 0x28, 0x28, 0x74, 0x6d, 0x65, 0x6d, 0x5f, 0x61, 0x64
        /*00bd*/ 	.byte	0x64, 0x72, 0x20, 0x3e, 0x3e, 0x20, 0x31, 0x36, 0x29, 0x20, 0x2f, 0x20, 0x33, 0x32, 0x29, 0x20
        /*00cd*/ 	.byte	0x25, 0x20, 0x34, 0x29, 0x00
	.type		__unnamed_1,@object
	.size		__unnamed_1,(__unnamed_2 - __unnamed_1)
__unnamed_1:
        /*00d2*/ 	.byte	0x61, 0x75, 0x74, 0x6f, 0x20, 0x63, 0x75, 0x74, 0x65, 0x3a, 0x3a, 0x61, 0x73, 0x5f, 0x70, 0x6f
        /* <DEDUP_REMOVED lines=23> */
        /*0252*/ 	.byte	0x3c, 0x32, 0x30, 0x34, 0x38, 0x3e, 0x3e, 0x3e, 0x3e, 0x5d, 0x00
	.type		__unnamed_2,@object
	.size		__unnamed_2,(.L_2 - __unnamed_2)
__unnamed_2:
        /* <DEDUP_REMOVED lines=45> */
        /*052d*/ 	.byte	0x3e, 0x3e, 0x3e, 0x5d, 0x00
.L_2:


//--------------------- .nv.shared._ZN7cutlass13device_kernelINS_4gemm6kernel13GemmUniversalIN4cute5tupleIJiiiiEEENS1_10collective13CollectiveMmaINS1_35MainloopSm100TmaUmmaWarpSpecializedILi4ELi2ELi4ENS5_IJNS4_1CILi1EEENSA_ILi4EEESB_EEEEENS5_IJNSA_ILi64EEENSA_ILi256EEENSA_ILi32EEEEEEfNS5_IJlSB_lEEEfSJ_NS4_8TiledMMAINS4_8MMA_AtomIJNS4_17SM100_MMA_TF32_SSINS_10tfloat32_tESN_fLi64ELi256ELNS4_4UMMA5MajorE0ELSP_0ELNSO_7ScaleInE0ELSQ_0EEEEEENS4_6LayoutINS5_IJSB_SB_SB_EEENS5_IJNSA_ILi0EEESV_SV_EEEEENS5_IJNS4_10UnderscoreESY_SY_EEEEENS4_23SM90_TMA_LOAD_MULTICASTENS4_14ComposedLayoutINS4_7SwizzleILi3ELi4ELi3EEENS4_18smem_ptr_flag_bitsILi32EEENST_INS5_IJNSA_ILi8EEESH_EEENS5_IJSH_SB_EEEEEEEvNS4_8identityENS4_13SM90_TMA_LOADES1B_vS1C_EENS_8epilogue10collective18CollectiveEpilogueINS1F_23Sm100TmaWarpSpecializedILi4ELi2ELi16ELb1ELb0EEEJSI_NS5_IJNST_ISF_SB_EENST_ISH_SB_EEEEEfSJ_fSJ_NS1F_6fusion15FusionCallbacksIS1J_NS1N_17LinearCombinationIffffLNS_15FloatRoundStyleE2EEESI_S1M_JEEENS4_5SM1004TMEM4LOAD26SM100_TMEM_LOAD_16dp128b8xES1D_S1B_NS4_17SM75_U32x4_LDSM_NENS4_14SM90_TMA_STOREES1B_NS4_17SM90_U32x4_STSM_NENS4_39AutoVectorizingCopyWithAssumedAlignmentILi128EEEEEEvvEEEEvNT_6ParamsE --------------------------
	.section	.nv.shared._ZN7cutlass13device_kernelINS_4gemm6kernel13GemmUniversalIN4cute5tupleIJiiiiEEENS1_10collective13CollectiveMmaINS1_35MainloopSm100TmaUmmaWarpSpecializedILi4ELi2ELi4ENS5_IJNS4_1CILi1EEENSA_ILi4EEESB_EEEEENS5_IJNSA_ILi64EEENSA_ILi256EEENSA_ILi32EEEEEEfNS5_IJlSB_lEEEfSJ_NS4_8TiledMMAINS4_8MMA_AtomIJNS4_17SM100_MMA_TF32_SSINS_10tfloat32_tESN_fLi64ELi256ELNS4_4UMMA5MajorE0ELSP_0ELNSO_7ScaleInE0ELSQ_0EEEEEENS4_6LayoutINS5_IJSB_SB_SB_EEENS5_IJNSA_ILi0EEESV_SV_EEEEENS5_IJNS4_10UnderscoreESY_SY_EEEEENS4_23SM90_TMA_LOAD_MULTICASTENS4_14ComposedLayoutINS4_7SwizzleILi3ELi4ELi3EEENS4_18smem_ptr_flag_bitsILi32EEENST_INS5_IJNSA_ILi8EEESH_EEENS5_IJSH_SB_EEEEEEEvNS4_8identityENS4_13SM90_TMA_LOADES1B_vS1C_EENS_8epilogue10collective18CollectiveEpilogueINS1F_23Sm100TmaWarpSpecializedILi4ELi2ELi16ELb1ELb0EEEJSI_NS5_IJNST_ISF_SB_EENST_ISH_SB_EEEEEfSJ_fSJ_NS1F_6fusion15FusionCallbacksIS1J_NS1N_17LinearCombinationIffffLNS_15FloatRoundStyleE2EEESI_S1M_JEEENS4_5SM1004TMEM4LOAD26SM100_TMEM_LOAD_16dp128b8xES1D_S1B_NS4_17SM75_U32x4_LDSM_NENS4_14SM90_TMA_STOREES1B_NS4_17SM90_U32x4_STSM_NENS4_39AutoVectorizingCopyWithAssumedAlignmentILi128EEEEEEvvEEEEvNT_6ParamsE,"aw",@nobits
	.sectionflags	@""
	.align	16
	.zero		1024


//--------------------- .nv.shared.reserved.0     --------------------------
	.section	.nv.shared.reserved.0,"aw",@nobits
	.weak		__nv_reservedSMEM_offset_0_alias
	.size		__nv_reservedSMEM_offset_0_alias, 0, 64
	.other		__nv_reservedSMEM_offset_0_alias,@"STO_CUDA_RESERVED_SHARED STV_DEFAULT"
__nv_reservedSMEM_offset_0_alias:
	.zero		0
.nv.shared.reserved.0:
	.zero		64
	.weak		__nv_reservedSMEM_tcgen05_partition
	.type		__nv_reservedSMEM_tcgen05_partition,@object
	.size		__nv_reservedSMEM_tcgen05_partition,(.L_0 - __nv_reservedSMEM_tcgen05_partition)
__nv_reservedSMEM_tcgen05_partition:
	.zero		32
.L_0:


//--------------------- .nv.global                --------------------------
	.section	.nv.global,"aw",@nobits
.nv.global:
	.type		_ZN40_INTERNAL_8e6fb399_4_k_cu_dee79fbe_323204cute1_E,@object
	.size		_ZN40_INTERNAL_8e6fb399_4_k_cu_dee79fbe_323204cute1_E,(_ZN40_INTERNAL_8e6fb399_4_k_cu_dee79fbe_323204cuda3std3__45__cpo6cbeginE - _ZN40_INTERNAL_8e6fb399_4_k_cu_dee79fbe_323204cute1_E)
_ZN40_INTERNAL_8e6fb399_4_k_cu_dee79fbe_323204cute1_E:
	.zero		1
	.type		_ZN40_INTERNAL_8e6fb399_4_k_cu_dee79fbe_323204cuda3std3__45__cpo6cbeginE,@object
	.size		_ZN40_INTERNAL_8e6fb399_4_k_cu_dee79fbe_323204cuda3std3__45__cpo6cbeginE,(_ZN40_INTERNAL_8e6fb399_4_k_cu_dee79fbe_323204cuda3std3__48in_placeE - _ZN40_INTERNAL_8e6fb399_4_k_cu_dee79fbe_323204cuda3std3__45__cpo6cbeginE)
_ZN40_INTERNAL_8e6fb399_4_k_cu_dee79fbe_323204cuda3std3__45__cpo6cbeginE:
	.zero		1
	.type		_ZN40_INTERNAL_8e6fb399_4_k_cu_dee79fbe_323204cuda3std3__48in_placeE,@object
	.size		_ZN40_INTERNAL_8e6fb399_4_k_cu_dee79fbe_323204cuda3std3__48in_placeE,(_ZN40_INTERNAL_8e6fb399_4_k_cu_dee79fbe_323204cuda3std6ranges3__45__cpo9iter_moveE - _ZN40_INTERNAL_8e6fb399_4_k_cu_dee79fbe_323204cuda3std3__48in_placeE)
_ZN40_INTERNAL_8e6fb399_4_k_cu_dee79fbe_323204cuda3std3__48in_placeE:
	.zero		1
	.type		_ZN40_INTERNAL_8e6fb399_4_k_cu_dee79fbe_323204cuda3std6ranges3__45__cpo9iter_moveE,@object
	.size		_ZN40_INTERNAL_8e6fb399_4_k_cu_dee79fbe_323204cuda3std6ranges3__45__cpo9iter_moveE,(_ZN40_INTERNAL_8e6fb399_4_k_cu_dee79fbe_323204cuda3std3__45__cpo5beginE - _ZN40_INTERNAL_8e6fb399_4_k_cu_dee79fbe_323204cuda3std6ranges3__45__cpo9iter_moveE)
_ZN40_INTERNAL_8e6fb399_4_k_cu_dee79fbe_323204cuda3std6ranges3__45__cpo9iter_moveE:
	.zero		1
	.type		_ZN40_INTERNAL_8e6fb399_4_k_cu_dee79fbe_323204cuda3std3__45__cpo5beginE,@object
	.size		_ZN40_INTERNAL_8e6fb399_4_k_cu_dee79fbe_323204cuda3std3__45__cpo5beginE,(_ZN40_INTERNAL_8e6fb399_4_k_cu_dee79fbe_323204cuda3std3__442_GLOBAL__N__8e6fb399_4_k_cu_dee79fbe_323206ignoreE - _ZN40_INTERNAL_8e6fb399_4_k_cu_dee79fbe_323204cuda3std3__45__cpo5beginE)
_ZN40_INTERNAL_8e6fb399_4_k_cu_dee79fbe_323204cuda3std3__45__cpo5beginE:
	.zero		1
	.type		_ZN40_INTERNAL_8e6fb399_4_k_cu_dee79fbe_323204cuda3std3__442_GLOBAL__N__8e6fb399_4_k_cu_dee79fbe_323206ignoreE,@object
	.size		_ZN40_INTERNAL_8e6fb399_4_k_cu_dee79fbe_323204cuda3std3__442_GLOBAL__N__8e6fb399_4_k_cu_dee79fbe_323206ignoreE,(_ZN40_INTERNAL_8e6fb399_4_k_cu_dee79fbe_323204cute7productE - _ZN40_INTERNAL_8e6fb399_4_k_cu_dee79fbe_323204cuda3std3__442_GLOBAL__N__8e6fb399_4_k_cu_dee79fbe_323206ignoreE)
_ZN40_INTERNAL_8e6fb399_4_k_cu_dee79fbe_323204cuda3std3__442_GLOBAL__N__8e6fb399_4_k_cu_dee79fbe_323206ignoreE:
	.zero		1
	.type		_ZN40_INTERNAL_8e6fb399_4_k_cu_dee79fbe_323204cute7productE,@object
	.size		_ZN40_INTERNAL_8e6fb399_4_k_cu_dee79fbe_323204cute7productE,(_ZN40_INTERNAL_8e6fb399_4_k_cu_dee79fbe_323204cuda3std3__45__cpo3endE - _ZN40_INTERNAL_8e6fb399_4_k_cu_dee79fbe_323204cute7productE)
_ZN40_INTERNAL_8e6fb399_4_k_cu_dee79fbe_323204cute7productE:
	.zero		1
	.type		_ZN40_INTERNAL_8e6fb399_4_k_cu_dee79fbe_323204cuda3std3__45__cpo3endE,@object
	.size		_ZN40_INTERNAL_8e6fb399_4_k_cu_dee79fbe_323204cuda3std3__45__cpo3endE,(_ZN40_INTERNAL_8e6fb399_4_k_cu_dee79fbe_323204cuda3std3__419piecewise_constructE - _ZN40_INTERNAL_8e6fb399_4_k_cu_dee79fbe_323204cuda3std3__45__cpo3endE)
_ZN40_INTERNAL_8e6fb399_4_k_cu_dee79fbe_323204cuda3std3__45__cpo3endE:
	.zero		1
	.type		_ZN40_INTERNAL_8e6fb399_4_k_cu_dee79fbe_323204cuda3std3__419piecewise_constructE,@object
	.size		_ZN40_INTERNAL_8e6fb399_4_k_cu_dee79fbe_323204cuda3std3__419piecewise_constructE,(_ZN40_INTERNAL_8e6fb399_4_k_cu_dee79fbe_323204cuda3std3__45__cpo4cendE - _ZN40_INTERNAL_8e6fb399_4_k_cu_dee79fbe_323204cuda3std3__419piecewise_constructE)
_ZN40_INTERNAL_8e6fb399_4_k_cu_dee79fbe_323204cuda3std3__419piecewise_constructE:
	.zero		1
	.type		_ZN40_INTERNAL_8e6fb399_4_k_cu_dee79fbe_323204cuda3std3__45__cpo4cendE,@object
	.size		_ZN40_INTERNAL_8e6fb399_4_k_cu_dee79fbe_323204cuda3std3__45__cpo4cendE,(_ZN40_INTERNAL_8e6fb399_4_k_cu_dee79fbe_323204cuda3std6ranges3__45__cpo4swapE - _ZN40_INTERNAL_8e6fb399_4_k_cu_dee79fbe_323204cuda3std3__45__cpo4cendE)
_ZN40_INTERNAL_8e6fb399_4_k_cu_dee79fbe_323204cuda3std3__45__cpo4cendE:
	.zero		1
	.type		_ZN40_INTERNAL_8e6fb399_4_k_cu_dee79fbe_323204cuda3std6ranges3__45__cpo4swapE,@object
	.size		_ZN40_INTERNAL_8e6fb399_4_k_cu_dee79fbe_323204cuda3std6ranges3__45__cpo4swapE,(.L_10 - _ZN40_INTERNAL_8e6fb399_4_k_cu_dee79fbe_323204cuda3std6ranges3__45__cpo4swapE)
_ZN40_INTERNAL_8e6fb399_4_k_cu_dee79fbe_323204cuda3std6ranges3__45__cpo4swapE:
	.zero		1
.L_10:


//--------------------- .nv.constant0._ZN7cutlass13device_kernelINS_4gemm6kernel13GemmUniversalIN4cute5tupleIJiiiiEEENS1_10collective13CollectiveMmaINS1_35MainloopSm100TmaUmmaWarpSpecializedILi4ELi2ELi4ENS5_IJNS4_1CILi1EEENSA_ILi4EEESB_EEEEENS5_IJNSA_ILi64EEENSA_ILi256EEENSA_ILi32EEEEEEfNS5_IJlSB_lEEEfSJ_NS4_8TiledMMAINS4_8MMA_AtomIJNS4_17SM100_MMA_TF32_SSINS_10tfloat32_tESN_fLi64ELi256ELNS4_4UMMA5MajorE0ELSP_0ELNSO_7ScaleInE0ELSQ_0EEEEEENS4_6LayoutINS5_IJSB_SB_SB_EEENS5_IJNSA_ILi0EEESV_SV_EEEEENS5_IJNS4_10UnderscoreESY_SY_EEEEENS4_23SM90_TMA_LOAD_MULTICASTENS4_14ComposedLayoutINS4_7SwizzleILi3ELi4ELi3EEENS4_18smem_ptr_flag_bitsILi32EEENST_INS5_IJNSA_ILi8EEESH_EEENS5_IJSH_SB_EEEEEEEvNS4_8identityENS4_13SM90_TMA_LOADES1B_vS1C_EENS_8epilogue10collective18CollectiveEpilogueINS1F_23Sm100TmaWarpSpecializedILi4ELi2ELi16ELb1ELb0EEEJSI_NS5_IJNST_ISF_SB_EENST_ISH_SB_EEEEEfSJ_fSJ_NS1F_6fusion15FusionCallbacksIS1J_NS1N_17LinearCombinationIffffLNS_15FloatRoundStyleE2EEESI_S1M_JEEENS4_5SM1004TMEM4LOAD26SM100_TMEM_LOAD_16dp128b8xES1D_S1B_NS4_17SM75_U32x4_LDSM_NENS4_14SM90_TMA_STOREES1B_NS4_17SM90_U32x4_STSM_NENS4_39AutoVectorizingCopyWithAssumedAlignmentILi128EEEEEEvvEEEEvNT_6ParamsE --------------------------
	.section	.nv.constant0._ZN7cutlass13device_kernelINS_4gemm6kernel13GemmUniversalIN4cute5tupleIJiiiiEEENS1_10collective13CollectiveMmaINS1_35MainloopSm100TmaUmmaWarpSpecializedILi4ELi2ELi4ENS5_IJNS4_1CILi1EEENSA_ILi4EEESB_EEEEENS5_IJNSA_ILi64EEENSA_ILi256EEENSA_ILi32EEEEEEfNS5_IJlSB_lEEEfSJ_NS4_8TiledMMAINS4_8MMA_AtomIJNS4_17SM100_MMA_TF32_SSINS_10tfloat32_tESN_fLi64ELi256ELNS4_4UMMA5MajorE0ELSP_0ELNSO_7ScaleInE0ELSQ_0EEEEEENS4_6LayoutINS5_IJSB_SB_SB_EEENS5_IJNSA_ILi0EEESV_SV_EEEEENS5_IJNS4_10UnderscoreESY_SY_EEEEENS4_23SM90_TMA_LOAD_MULTICASTENS4_14ComposedLayoutINS4_7SwizzleILi3ELi4ELi3EEENS4_18smem_ptr_flag_bitsILi32EEENST_INS5_IJNSA_ILi8EEESH_EEENS5_IJSH_SB_EEEEEEEvNS4_8identityENS4_13SM90_TMA_LOADES1B_vS1C_EENS_8epilogue10collective18CollectiveEpilogueINS1F_23Sm100TmaWarpSpecializedILi4ELi2ELi16ELb1ELb0EEEJSI_NS5_IJNST_ISF_SB_EENST_ISH_SB_EEEEEfSJ_fSJ_NS1F_6fusion15FusionCallbacksIS1J_NS1N_17LinearCombinationIffffLNS_15FloatRoundStyleE2EEESI_S1M_JEEENS4_5SM1004TMEM4LOAD26SM100_TMEM_LOAD_16dp128b8xES1D_S1B_NS4_17SM75_U32x4_LDSM_NENS4_14SM90_TMA_STOREES1B_NS4_17SM90_U32x4_STSM_NENS4_39AutoVectorizingCopyWithAssumedAlignmentILi128EEEEEEvvEEEEvNT_6ParamsE,"a",@progbits
	.sectionflags	@""
	.align	4
.nv.constant0._ZN7cutlass13device_kernelINS_4gemm6kernel13GemmUniversalIN4cute5tupleIJiiiiEEENS1_10collective13CollectiveMmaINS1_35MainloopSm100TmaUmmaWarpSpecializedILi4ELi2ELi4ENS5_IJNS4_1CILi1EEENSA_ILi4EEESB_EEEEENS5_IJNSA_ILi64EEENSA_ILi256EEENSA_ILi32EEEEEEfNS5_IJlSB_lEEEfSJ_NS4_8TiledMMAINS4_8MMA_AtomIJNS4_17SM100_MMA_TF32_SSINS_10tfloat32_tESN_fLi64ELi256ELNS4_4UMMA5MajorE0ELSP_0ELNSO_7ScaleInE0ELSQ_0EEEEEENS4_6LayoutINS5_IJSB_SB_SB_EEENS5_IJNSA_ILi0EEESV_SV_EEEEENS5_IJNS4_10UnderscoreESY_SY_EEEEENS4_23SM90_TMA_LOAD_MULTICASTENS4_14ComposedLayoutINS4_7SwizzleILi3ELi4ELi3EEENS4_18smem_ptr_flag_bitsILi32EEENST_INS5_IJNSA_ILi8EEESH_EEENS5_IJSH_SB_EEEEEEEvNS4_8identityENS4_13SM90_TMA_LOADES1B_vS1C_EENS_8epilogue10collective18CollectiveEpilogueINS1F_23Sm100TmaWarpSpecializedILi4ELi2ELi16ELb1ELb0EEEJSI_NS5_IJNST_ISF_SB_EENST_ISH_SB_EEEEEfSJ_fSJ_NS1F_6fusion15FusionCallbacksIS1J_NS1N_17LinearCombinationIffffLNS_15FloatRoundStyleE2EEESI_S1M_JEEENS4_5SM1004TMEM4LOAD26SM100_TMEM_LOAD_16dp128b8xES1D_S1B_NS4_17SM75_U32x4_LDSM_NENS4_14SM90_TMA_STOREES1B_NS4_17SM90_U32x4_STSM_NENS4_39AutoVectorizingCopyWithAssumedAlignmentILi128EEEEEEvvEEEEvNT_6ParamsE:
	.zero		2944


//--------------------- SYMBOLS --------------------------

	.type		.nv.reservedSmem.offset0,@object
	.size		.nv.reservedSmem.offset0,0x4
	.type		.nv.reservedSmem.cap,@object
	.size		.nv.reservedSmem.cap,0x4
	.type		__assertfail,@function
